	.headerflags	@"EF_CUDA_TEXMODE_UNIFIED EF_CUDA_64BIT_ADDRESS EF_CUDA_SM86 EF_CUDA_VIRTUAL_SM(EF_CUDA_SM86)"
	.elftype	@"ET_EXEC"


//--------------------- .nv.info                  --------------------------
	.section	.nv.info,"",@"SHT_CUDA_INFO"
	.align	4


	//----- nvinfo : EIATTR_REGCOUNT
	.align		4
        /*0000*/ 	.byte	0x04, 0x2f
        /*0002*/ 	.short	(.L_2 - .L_1)
	.align		4
.L_1:
        /*0004*/ 	.word	index@(triton_red_fused__to_copy_add_amax_amin_clamp_mul_native_layer_norm_reciprocal_10)
        /*0008*/ 	.word	0x00000028


	//----- nvinfo : EIATTR_MIN_STACK_SIZE
	.align		4
.L_2:
        /*000c*/ 	.byte	0x04, 0x12
        /*000e*/ 	.short	(.L_4 - .L_3)
	.align		4
.L_3:
        /*0010*/ 	.word	index@(triton_red_fused__to_copy_add_amax_amin_clamp_mul_native_layer_norm_reciprocal_10)
        /*0014*/ 	.word	0x00000000


	//----- nvinfo : EIATTR_FRAME_SIZE
	.align		4
.L_4:
        /*0018*/ 	.byte	0x04, 0x11
        /*001a*/ 	.short	(.L_6 - .L_5)
	.align		4
.L_5:
        /*001c*/ 	.word	index@(triton_red_fused__to_copy_add_amax_amin_clamp_mul_native_layer_norm_reciprocal_10)
        /*0020*/ 	.word	0x00000000


	//----- nvinfo : EIATTR_MIN_STACK_SIZE
	.align		4
.L_6:
        /*0024*/ 	.byte	0x04, 0x12
        /*0026*/ 	.short	(.L_8 - .L_7)
	.align		4
.L_7:
        /*0028*/ 	.word	index@(triton_red_fused__to_copy_add_amax_amin_clamp_mul_native_layer_norm_reciprocal_10)
        /*002c*/ 	.word	0x00000000
.L_8:


//--------------------- .nv.info.triton_red_fused__to_copy_add_amax_amin_clamp_mul_native_layer_norm_reciprocal_10 --------------------------
	.section	.nv.info.triton_red_fused__to_copy_add_amax_amin_clamp_mul_native_layer_norm_reciprocal_10,"",@"SHT_CUDA_INFO"
	.sectionflags	@""
	.align	4


	//----- nvinfo : EIATTR_CUDA_API_VERSION
	.align		4
        /*0000*/ 	.byte	0x04, 0x37
        /*0002*/ 	.short	(.L_10 - .L_9)
.L_9:
        /*0004*/ 	.word	0x0000007c


	//----- nvinfo : EIATTR_SW2861232_WAR
	.align		4
.L_10:
        /*0008*/ 	.byte	0x01, 0x35
	.zero		2


	//----- nvinfo : EIATTR_PARAM_CBANK
	.align		4
        /*000c*/ 	.byte	0x04, 0x0a
        /*000e*/ 	.short	(.L_12 - .L_11)
	.align		4
.L_11:
        /*0010*/ 	.word	index@(.nv.constant0.triton_red_fused__to_copy_add_amax_amin_clamp_mul_native_layer_norm_reciprocal_10)
        /*0014*/ 	.short	0x0160
        /*0016*/ 	.short	0x0078


	//----- nvinfo : EIATTR_CBANK_PARAM_SIZE
	.align		4
.L_12:
        /*0018*/ 	.byte	0x03, 0x19
        /*001a*/ 	.short	0x0078


	//----- nvinfo : EIATTR_KPARAM_INFO
	.align		4
        /*001c*/ 	.byte	0x04, 0x17
        /*001e*/ 	.short	(.L_14 - .L_13)
.L_13:
        /*0020*/ 	.word	0x00000000
        /*0024*/ 	.short	0x000f
        /*0026*/ 	.short	0x0070
        /*0028*/ 	.byte	0x00, 0xf4, 0x21, 0x00


	//----- nvinfo : EIATTR_KPARAM_INFO
	.align		4
.L_14:
        /*002c*/ 	.byte	0x04, 0x17
        /*002e*/ 	.short	(.L_16 - .L_15)
.L_15:
        /*0030*/ 	.word	0x00000000
        /*0034*/ 	.short	0x000e
        /*0036*/ 	.short	0x006c
        /*0038*/ 	.byte	0x00, 0xf0, 0x11, 0x00


	//----- nvinfo : EIATTR_KPARAM_INFO
	.align		4
.L_16:
        /*003c*/ 	.byte	0x04, 0x17
        /*003e*/ 	.short	(.L_18 - .L_17)
.L_17:
        /*0040*/ 	.word	0x00000000
        /*0044*/ 	.short	0x000d
        /*0046*/ 	.short	0x0068
        /*0048*/ 	.byte	0x00, 0xf0, 0x11, 0x00


	//----- nvinfo : EIATTR_KPARAM_INFO
	.align		4
.L_18:
        /*004c*/ 	.byte	0x04, 0x17
        /*004e*/ 	.short	(.L_20 - .L_19)
.L_19:
        /*0050*/ 	.word	0x00000000
        /*0054*/ 	.short	0x000c
        /*0056*/ 	.short	0x0060
        /*0058*/ 	.byte	0x00, 0xf4, 0x21, 0x00


	//----- nvinfo : EIATTR_KPARAM_INFO
	.align		4
.L_20:
        /*005c*/ 	.byte	0x04, 0x17
        /*005e*/ 	.short	(.L_22 - .L_21)
.L_21:
        /*0060*/ 	.word	0x00000000
        /*0064*/ 	.short	0x000b
        /*0066*/ 	.short	0x0058
        /*0068*/ 	.byte	0x00, 0xf4, 0x21, 0x00


	//----- nvinfo : EIATTR_KPARAM_INFO
	.align		4
.L_22:
        /*006c*/ 	.byte	0x04, 0x17
        /*006e*/ 	.short	(.L_24 - .L_23)
.L_23:
        /*0070*/ 	.word	0x00000000
        /*0074*/ 	.short	0x000a
        /*0076*/ 	.short	0x0050
        /*0078*/ 	.byte	0x00, 0xf4, 0x21, 0x00


	//----- nvinfo : EIATTR_KPARAM_INFO
	.align		4
.L_24:
        /*007c*/ 	.byte	0x04, 0x17
        /*007e*/ 	.short	(.L_26 - .L_25)
.L_25:
        /*0080*/ 	.word	0x00000000
        /*0084*/ 	.short	0x0009
        /*0086*/ 	.short	0x0048
        /*0088*/ 	.byte	0x00, 0xf4, 0x21, 0x00


	//----- nvinfo : EIATTR_KPARAM_INFO
	.align		4
.L_26:
        /*008c*/ 	.byte	0x04, 0x17
        /*008e*/ 	.short	(.L_28 - .L_27)
.L_27:
        /*0090*/ 	.word	0x00000000
        /*0094*/ 	.short	0x0008
        /*0096*/ 	.short	0x0040
        /*0098*/ 	.byte	0x00, 0xf4, 0x21, 0x00


	//----- nvinfo : EIATTR_KPARAM_INFO
	.align		4
.L_28:
        /*009c*/ 	.byte	0x04, 0x17
        /*009e*/ 	.short	(.L_30 - .L_29)
.L_29:
        /*00a0*/ 	.word	0x00000000
        /*00a4*/ 	.short	0x0007
        /*00a6*/ 	.short	0x0038
        /*00a8*/ 	.byte	0x00, 0xf4, 0x21, 0x00


	//----- nvinfo : EIATTR_KPARAM_INFO
	.align		4
.L_30:
        /*00ac*/ 	.byte	0x04, 0x17
        /*00ae*/ 	.short	(.L_32 - .L_31)
.L_31:
        /*00b0*/ 	.word	0x00000000
        /*00b4*/ 	.short	0x0006
        /*00b6*/ 	.short	0x0030
        /*00b8*/ 	.byte	0x00, 0xf4, 0x21, 0x00


	//----- nvinfo : EIATTR_KPARAM_INFO
	.align		4
.L_32:
        /*00bc*/ 	.byte	0x04, 0x17
        /*00be*/ 	.short	(.L_34 - .L_33)
.L_33:
        /*00c0*/ 	.word	0x00000000
        /*00c4*/ 	.short	0x0005
        /*00c6*/ 	.short	0x0028
        /*00c8*/ 	.byte	0x00, 0xf4, 0x21, 0x00


	//----- nvinfo : EIATTR_KPARAM_INFO
	.align		4
.L_34:
        /*00cc*/ 	.byte	0x04, 0x17
        /*00ce*/ 	.short	(.L_36 - .L_35)
.L_35:
        /*00d0*/ 	.word	0x00000000
        /*00d4*/ 	.short	0x0004
        /*00d6*/ 	.short	0x0020
        /*00d8*/ 	.byte	0x00, 0xf4, 0x21, 0x00


	//----- nvinfo : EIATTR_KPARAM_INFO
	.align		4
.L_36:
        /*00dc*/ 	.byte	0x04, 0x17
        /*00de*/ 	.short	(.L_38 - .L_37)
.L_37:
        /*00e0*/ 	.word	0x00000000
        /*00e4*/ 	.short	0x0003
        /*00e6*/ 	.short	0x0018
        /*00e8*/ 	.byte	0x00, 0xf4, 0x21, 0x00


	//----- nvinfo : EIATTR_KPARAM_INFO
	.align		4
.L_38:
        /*00ec*/ 	.byte	0x04, 0x17
        /*00ee*/ 	.short	(.L_40 - .L_39)
.L_39:
        /*00f0*/ 	.word	0x00000000
        /*00f4*/ 	.short	0x0002
        /*00f6*/ 	.short	0x0010
        /*00f8*/ 	.byte	0x00, 0xf4, 0x21, 0x00


	//----- nvinfo : EIATTR_KPARAM_INFO
	.align		4
.L_40:
        /*00fc*/ 	.byte	0x04, 0x17
        /*00fe*/ 	.short	(.L_42 - .L_41)
.L_41:
        /*0100*/ 	.word	0x00000000
        /*0104*/ 	.short	0x0001
        /*0106*/ 	.short	0x0008
        /*0108*/ 	.byte	0x00, 0xf4, 0x21, 0x00


	//----- nvinfo : EIATTR_KPARAM_INFO
	.align		4
.L_42:
        /*010c*/ 	.byte	0x04, 0x17
        /*010e*/ 	.short	(.L_44 - .L_43)
.L_43:
        /*0110*/ 	.word	0x00000000
        /*0114*/ 	.short	0x0000
        /*0116*/ 	.short	0x0000
        /*0118*/ 	.byte	0x00, 0xf4, 0x21, 0x00


	//----- nvinfo : EIATTR_MAXREG_COUNT
	.align		4
.L_44:
        /*011c*/ 	.byte	0x03, 0x1b
        /*011e*/ 	.short	0x0080


	//----- nvinfo : EIATTR_COOP_GROUP_MASK_REGIDS
	.align		4
        /*0120*/ 	.byte	0x04, 0x29
        /*0122*/ 	.short	(.L_46 - .L_45)


	//   ....[0]....
.L_45:
        /*0124*/ 	.word	0xffffffff


	//   ....[1]....
        /*0128*/ 	.word	0xffffffff


	//   ....[2]....
        /*012c*/ 	.word	0xffffffff


	//   ....[3]....
        /*0130*/ 	.word	0xffffffff


	//   ....[4]....
        /*0134*/ 	.word	0xffffffff


	//   ....[5]....
        /*0138*/ 	.word	0xffffffff


	//   ....[6]....
        /*013c*/ 	.word	0xffffffff


	//   ....[7]....
        /*0140*/ 	.word	0xffffffff


	//   ....[8]....
        /*0144*/ 	.word	0xffffffff


	//   ....[9]....
        /*0148*/ 	.word	0xffffffff


	//   ....[10]....
        /*014c*/ 	.word	0xffffffff


	//   ....[11]....
        /*0150*/ 	.word	0xffffffff


	//   ....[12]....
        /*0154*/ 	.word	0xffffffff


	//   ....[13]....
        /*0158*/ 	.word	0xffffffff


	//   ....[14]....
        /*015c*/ 	.word	0xffffffff


	//   ....[15]....
        /*0160*/ 	.word	0xffffffff


	//   ....[16]....
        /*0164*/ 	.word	0xffffffff


	//   ....[17]....
        /*0168*/ 	.word	0xffffffff


	//   ....[18]....
        /*016c*/ 	.word	0xffffffff


	//   ....[19]....
        /*0170*/ 	.word	0xffffffff


	//   ....[20]....
        /*0174*/ 	.word	0xffffffff


	//   ....[21]....
        /*0178*/ 	.word	0xffffffff


	//   ....[22]....
        /*017c*/ 	.word	0xffffffff


	//   ....[23]....
        /*0180*/ 	.word	0xffffffff


	//   ....[24]....
        /*0184*/ 	.word	0xffffffff


	//   ....[25]....
        /*0188*/ 	.word	0xffffffff


	//   ....[26]....
        /*018c*/ 	.word	0xffffffff


	//   ....[27]....
        /*0190*/ 	.word	0xffffffff


	//   ....[28]....
        /*0194*/ 	.word	0xffffffff


	//   ....[29]....
        /*0198*/ 	.word	0xffffffff


	//   ....[30]....
        /*019c*/ 	.word	0xffffffff


	//   ....[31]....
        /*01a0*/ 	.word	0xffffffff


	//   ....[32]....
        /*01a4*/ 	.word	0xffffffff


	//   ....[33]....
        /*01a8*/ 	.word	0xffffffff


	//   ....[34]....
        /*01ac*/ 	.word	0xffffffff


	//   ....[35]....
        /*01b0*/ 	.word	0xffffffff


	//   ....[36]....
        /*01b4*/ 	.word	0xffffffff


	//   ....[37]....
        /*01b8*/ 	.word	0xffffffff


	//   ....[38]....
        /*01bc*/ 	.word	0xffffffff


	//   ....[39]....
        /*01c0*/ 	.word	0xffffffff


	//----- nvinfo : EIATTR_COOP_GROUP_INSTR_OFFSETS
	.align		4
.L_46:
        /*01c4*/ 	.byte	0x04, 0x28
        /*01c6*/ 	.short	(.L_48 - .L_47)


	//   ....[0]....
.L_47:
        /*01c8*/ 	.word	0x00000e80


	//   ....[1]....
        /*01cc*/ 	.word	0x00000ec0


	//   ....[2]....
        /*01d0*/ 	.word	0x00000fd0


	//   ....[3]....
        /*01d4*/ 	.word	0x00001020


	//   ....[4]....
        /*01d8*/ 	.word	0x00001110


	//   ....[5]....
        /*01dc*/ 	.word	0x00001150


	//   ....[6]....
        /*01e0*/ 	.word	0x00001240


	//   ....[7]....
        /*01e4*/ 	.word	0x00001270


	//   ....[8]....
        /*01e8*/ 	.word	0x00001390


	//   ....[9]....
        /*01ec*/ 	.word	0x000013b0


	//   ....[10]....
        /*01f0*/ 	.word	0x00001560


	//   ....[11]....
        /*01f4*/ 	.word	0x00001570


	//   ....[12]....
        /*01f8*/ 	.word	0x000015b0


	//   ....[13]....
        /*01fc*/ 	.word	0x000015e0


	//   ....[14]....
        /*0200*/ 	.word	0x000016a0


	//   ....[15]....
        /*0204*/ 	.word	0x00001720


	//   ....[16]....
        /*0208*/ 	.word	0x00001760


	//   ....[17]....
        /*020c*/ 	.word	0x00001830


	//   ....[18]....
        /*0210*/ 	.word	0x00001870


	//   ....[19]....
        /*0214*/ 	.word	0x000018b0


	//   ....[20]....
        /*0218*/ 	.word	0x000019a0


	//   ....[21]....
        /*021c*/ 	.word	0x000019d0


	//   ....[22]....
        /*0220*/ 	.word	0x00002490


	//   ....[23]....
        /*0224*/ 	.word	0x000024d0


	//   ....[24]....
        /*0228*/ 	.word	0x00002510


	//   ....[25]....
        /*022c*/ 	.word	0x00002550


	//   ....[26]....
        /*0230*/ 	.word	0x00002630


	//   ....[27]....
        /*0234*/ 	.word	0x000027c0


	//   ....[28]....
        /*0238*/ 	.word	0x00002800


	//   ....[29]....
        /*023c*/ 	.word	0x00002810


	//   ....[30]....
        /*0240*/ 	.word	0x00002860


	//   ....[31]....
        /*0244*/ 	.word	0x000028c0


	//   ....[32]....
        /*0248*/ 	.word	0x000028e0


	//   ....[33]....
        /*024c*/ 	.word	0x00002940


	//   ....[34]....
        /*0250*/ 	.word	0x00002960


	//   ....[35]....
        /*0254*/ 	.word	0x000029f0


	//   ....[36]....
        /*0258*/ 	.word	0x00002a80


	//   ....[37]....
        /*025c*/ 	.word	0x00002ad0


	//   ....[38]....
        /*0260*/ 	.word	0x00002b10


	//   ....[39]....
        /*0264*/ 	.word	0x00002b50


	//----- nvinfo : EIATTR_EXIT_INSTR_OFFSETS
	.align		4
.L_48:
        /*0268*/ 	.byte	0x04, 0x1c
        /*026a*/ 	.short	(.L_50 - .L_49)


	//   ....[0]....
.L_49:
        /*026c*/ 	.word	0x00003440


	//   ....[1]....
        /*0270*/ 	.word	0x00003460


	//----- nvinfo : EIATTR_REQNTID
	.align		4
.L_50:
        /*0274*/ 	.byte	0x04, 0x10
        /*0276*/ 	.short	(.L_52 - .L_51)
.L_51:
        /*0278*/ 	.word	0x00000200
        /*027c*/ 	.word	0x00000001
        /*0280*/ 	.word	0x00000001
.L_52:


//--------------------- .nv.callgraph             --------------------------
	.section	.nv.callgraph,"",@"SHT_CUDA_CALLGRAPH"
	.align	4
	.sectionentsize	8
	.align		4
        /*0000*/ 	.word	0x00000000
	.align		4
        /*0004*/ 	.word	0xffffffff
	.align		4
        /*0008*/ 	.word	0x00000000
	.align		4
        /*000c*/ 	.word	0xfffffffe
	.align		4
        /*0010*/ 	.word	0x00000000
	.align		4
        /*0014*/ 	.word	0xfffffffd
	.align		4
        /*0018*/ 	.word	0x00000000
	.align		4
        /*001c*/ 	.word	0xfffffffc


//--------------------- .nv.rel.action            --------------------------
	.section	.nv.rel.action,"",@"SHT_CUDA_RELOCINFO"
	.align	8
	.sectionentsize	8
        /*0000*/ 	.byte	0x73, 0x00, 0x00, 0x00, 0x00, 0x00, 0x00, 0x00, 0x00, 0x00, 0x00, 0x11, 0x25, 0x00, 0x05, 0x36


//--------------------- .nv.constant4             --------------------------
	.section	.nv.constant4,"a",@progbits
	.align	8
	.align		8
.nv.constant4:
        /*0000*/ 	.dword	_$_str


//--------------------- .nv.constant0.triton_red_fused__to_copy_add_amax_amin_clamp_mul_native_layer_norm_reciprocal_10 --------------------------
	.section	.nv.constant0.triton_red_fused__to_copy_add_amax_amin_clamp_mul_native_layer_norm_reciprocal_10,"a",@progbits
	.sectionflags	@""
	.align	4
.nv.constant0.triton_red_fused__to_copy_add_amax_amin_clamp_mul_native_layer_norm_reciprocal_10:
	.zero		472


//--------------------- .text.triton_red_fused__to_copy_add_amax_amin_clamp_mul_native_layer_norm_reciprocal_10 --------------------------
	.section	.text.triton_red_fused__to_copy_add_amax_amin_clamp_mul_native_layer_norm_reciprocal_10,"ax",@progbits
	.sectionflags	@"SHF_BARRIERS=1"
	.sectioninfo	@"SHI_REGISTERS=40"
	.align	128
        .global         triton_red_fused__to_copy_add_amax_amin_clamp_mul_native_layer_norm_reciprocal_10
        .type           triton_red_fused__to_copy_add_amax_amin_clamp_mul_native_layer_norm_reciprocal_10,@function
        .size           triton_red_fused__to_copy_add_amax_amin_clamp_mul_native_layer_norm_reciprocal_10,(.L_x_6 - triton_red_fused__to_copy_add_amax_amin_clamp_mul_native_layer_norm_reciprocal_10)
        .other          triton_red_fused__to_copy_add_amax_amin_clamp_mul_native_layer_norm_reciprocal_10,@"STO_CUDA_ENTRY STV_DEFAULT"
triton_red_fused__to_copy_add_amax_amin_clamp_mul_native_layer_norm_reciprocal_10:
.text.triton_red_fused__to_copy_add_amax_amin_clamp_mul_native_layer_norm_reciprocal_10:
[----:B------:R-:W-:Y:S02]  /*0000*/  IMAD.MOV.U32 R1, RZ, RZ, c[0x0][0x28] ;  /* 0x00000a00ff017624 */ /* 0x000fe400078e00ff */
[----:B------:R-:W0:Y:S01]  /*0010*/  S2R R5, SR_CTAID.X ;  /* 0x0000000000057919 */ /* 0x000e220000002500 */
[----:B------:R-:W-:Y:S01]  /*0020*/  IMAD.MOV.U32 R0, RZ, RZ, 0x2 ;  /* 0x00000002ff007424 */ /* 0x000fe200078e00ff */
[----:B------:R-:W-:Y:S01]  /*0030*/  PRMT R24, RZ, 0x7610, R24 ;  /* 0x00007610ff187816 */ /* 0x000fe20000000018 */
[----:B------:R-:W-:Y:S01]  /*0040*/  ULDC.64 UR4, c[0x0][0x118] ;  /* 0x0000460000047ab9 */ /* 0x000fe20000000a00 */
[----:B------:R-:W-:Y:S02]  /*0050*/  PRMT R9, RZ, 0x7610, R9 ;  /* 0x00007610ff097816 */ /* 0x000fe40000000009 */
[C---:B0-----:R-:W-:Y:S01]  /*0060*/  ISETP.GE.AND P1, PT, R5.reuse, 0xe10, PT ;  /* 0x00000e100500780c */ /* 0x041fe20003f26270 */
[----:B------:R-:W-:-:S04]  /*0070*/  IMAD.WIDE R12, R5, R0, c[0x0][0x180] ;  /* 0x00006000050c7625 */ /* 0x000fc800078e0200 */
[----:B------:R-:W-:-:S08]  /*0080*/  IMAD.WIDE R16, R5, R0, c[0x0][0x188] ;  /* 0x0000620005107625 */ /* 0x000fd000078e0200 */
[----:B------:R0:W2:Y:S04]  /*0090*/  @!P1 LDG.E.EL.U16 R24, [R12.64] ;  /* 0x000000040c189981 */ /* 0x0000a8000c2e1500 */
[----:B------:R1:W3:Y:S01]  /*00a0*/  @!P1 LDG.E.EL.U16 R9, [R16.64] ;  /* 0x0000000410099981 */ /* 0x0002e2000c2e1500 */
[----:B------:R-:W-:Y:S02]  /*00b0*/  IMAD.MOV.U32 R36, RZ, RZ, 0x4 ;  /* 0x00000004ff247424 */ /* 0x000fe400078e00ff */
[----:B------:R-:W-:Y:S01]  /*00c0*/  IMAD.MOV.U32 R25, RZ, RZ, RZ ;  /* 0x000000ffff197224 */ /* 0x000fe200078e00ff */
[----:B------:R-:W4:Y:S01]  /*00d0*/  S2R R4, SR_TID.X ;  /* 0x0000000000047919 */ /* 0x000f220000002100 */
[----:B------:R-:W-:Y:S02]  /*00e0*/  PRMT R26, RZ, 0x7610, R26 ;  /* 0x00007610ff1a7816 */ /* 0x000fe4000000001a */
[----:B----4-:R-:W-:-:S05]  /*00f0*/  LOP3.LUT R2, R4, 0x1ff, RZ, 0xc0, !PT ;  /* 0x000001ff04027812 */ /* 0x010fca00078ec0ff */
[----:B------:R-:W-:-:S04]  /*0100*/  IMAD.WIDE.U32 R14, R2, 0x2, RZ ;  /* 0x00000002020e7825 */ /* 0x000fc800078e00ff */
[----:B------:R-:W-:Y:S01]  /*0110*/  IMAD R3, R5, 0xc00, R2 ;  /* 0x00000c0005037824 */ /* 0x000fe200078e0202 */
[C---:B------:R-:W-:Y:S02]  /*0120*/  IADD3 R22, P0, R14.reuse, c[0x0][0x190], RZ ;  /* 0x000064000e167a10 */ /* 0x040fe40007f1e0ff */
[C---:B0-----:R-:W-:Y:S01]  /*0130*/  IADD3 R12, P2, R14.reuse, c[0x0][0x198], RZ ;  /* 0x000066000e0c7a10 */ /* 0x041fe20007f5e0ff */
[----:B------:R-:W-:Y:S01]  /*0140*/  IMAD.WIDE R28, R3, R36, c[0x0][0x178] ;  /* 0x00005e00031c7625 */ /* 0x000fe200078e0224 */
[C---:B------:R-:W-:Y:S02]  /*0150*/  IADD3.X R23, R15.reuse, c[0x0][0x194], RZ, P0, !PT ;  /* 0x000065000f177a10 */ /* 0x040fe400007fe4ff */
[----:B-1----:R-:W-:Y:S02]  /*0160*/  IADD3 R16, P0, R14, c[0x0][0x170], RZ ;  /* 0x00005c000e107a10 */ /* 0x002fe40007f1e0ff */
[----:B------:R0:W4:Y:S01]  /*0170*/  @!P1 LDG.E.EF R25, [R28.64] ;  /* 0x000000041c199981 */ /* 0x000122000c0e1900 */
[----:B------:R-:W-:-:S02]  /*0180*/  IADD3.X R13, R15, c[0x0][0x19c], RZ, P2, !PT ;  /* 0x000067000f0d7a10 */ /* 0x000fc400017fe4ff */
[----:B------:R-:W-:Y:S01]  /*0190*/  IADD3.X R17, R15, c[0x0][0x174], RZ, P0, !PT ;  /* 0x00005d000f117a10 */ /* 0x000fe200007fe4ff */
[----:B------:R-:W-:Y:S01]  /*01a0*/  IMAD.WIDE.U32 R20, R2, R36, c[0x0][0x168] ;  /* 0x00005a0002147625 */ /* 0x000fe200078e0024 */
[----:B------:R3:W5:Y:S03]  /*01b0*/  LDG.E.EL.U16 R22, [R22.64] ;  /* 0x0000000416167981 */ /* 0x000766000c2e1500 */
[CC--:B------:R-:W-:Y:S01]  /*01c0*/  IMAD.WIDE R18, R3.reuse, R0.reuse, c[0x0][0x160] ;  /* 0x0000580003127625 */ /* 0x0c0fe200078e0200 */
[----:B------:R-:W5:Y:S04]  /*01d0*/  LDG.E.EL.U16 R27, [R16.64+0x3000] ;  /* 0x00300004101b7981 */ /* 0x000f68000c2e1500 */
[----:B------:R-:W5:Y:S04]  /*01e0*/  LDG.E.EL.U16 R12, [R12.64] ;  /* 0x000000040c0c7981 */ /* 0x000f68000c2e1500 */
[----:B0-----:R-:W5:Y:S04]  /*01f0*/  LDG.E.EL R28, [R20.64+0x6000] ;  /* 0x00600004141c7981 */ /* 0x001f68000c2e1900 */
[----:B------:R0:W5:Y:S01]  /*0200*/  @!P1 LDG.E.EF.U16 R26, [R18.64] ;  /* 0x00000004121a9981 */ /* 0x000162000c0e1500 */
[----:B------:R-:W-:Y:S01]  /*0210*/  LOP3.LUT R14, R14, 0x400, RZ, 0xfc, !PT ;  /* 0x000004000e0e7812 */ /* 0x000fe200078efcff */
[----:B0-----:R-:W-:-:S04]  /*0220*/  IMAD.WIDE R18, R3, R0, c[0x0][0x1a0] ;  /* 0x0000680003127625 */ /* 0x001fc800078e0200 */
[----:B--2---:R-:W-:Y:S02]  /*0230*/  IMAD.U32 R29, R24, 0x10000, RZ ;  /* 0x00010000181d7824 */ /* 0x004fe400078e00ff */
[----:B---3--:R-:W-:-:S03]  /*0240*/  IMAD.U32 R23, R9, 0x10000, RZ ;  /* 0x0001000009177824 */ /* 0x008fc600078e00ff */
[----:B------:R-:W-:-:S04]  /*0250*/  FSETP.GE.AND P0, PT, R29, RZ, PT ;  /* 0x000000ff1d00720b */ /* 0x000fc80003f06000 */
[----:B------:R-:W-:Y:S02]  /*0260*/  SEL R24, R24, RZ, !P0 ;  /* 0x000000ff18187207 */ /* 0x000fe40004000000 */
[----:B------:R-:W-:-:S03]  /*0270*/  FSETP.GTU.AND P0, PT, R23, RZ, PT ;  /* 0x000000ff1700720b */ /* 0x000fc60003f0c000 */
[----:B------:R-:W-:Y:S01]  /*0280*/  IMAD.U32 R24, R24, 0x10000, RZ ;  /* 0x0001000018187824 */ /* 0x000fe200078e00ff */
[----:B------:R-:W-:-:S03]  /*0290*/  SEL R9, R9, RZ, P0 ;  /* 0x000000ff09097207 */ /* 0x000fc60000000000 */
[----:B------:R-:W-:Y:S02]  /*02a0*/  FADD R24, RZ, -R24 ;  /* 0x80000018ff187221 */ /* 0x000fe40000000000 */
[----:B------:R-:W-:-:S03]  /*02b0*/  IMAD.U32 R9, R9, 0x10000, RZ ;  /* 0x0001000009097824 */ /* 0x000fc600078e00ff */
[C---:B------:R-:W-:Y:S02]  /*02c0*/  FSETP.NAN.AND P2, PT, R24.reuse, R24, PT ;  /* 0x000000181800720b */ /* 0x040fe40003f48000 */
[----:B------:R-:W-:-:S13]  /*02d0*/  FSETP.GT.AND P0, PT, R24, R9, PT ;  /* 0x000000091800720b */ /* 0x000fda0003f04000 */
[----:B------:R-:W-:-:S05]  /*02e0*/  @!P0 FSEL R24, R24, R9, P2 ;  /* 0x0000000918188208 */ /* 0x000fca0001000000 */
[----:B------:R-:W-:-:S05]  /*02f0*/  FMUL R32, R24, 0.0078740157186985015869 ;  /* 0x3c01020418207820 */ /* 0x000fca0000400000 */
[C---:B------:R-:W-:Y:S02]  /*0300*/  FSETP.GT.AND P0, PT, R32.reuse, 9.9999997473787516356e-06, PT ;  /* 0x3727c5ac2000780b */ /* 0x040fe40003f04000 */
[----:B------:R-:W-:Y:S02]  /*0310*/  FSETP.NAN.AND P2, PT, R32, R32, PT ;  /* 0x000000202000720b */ /* 0x000fe40003f48000 */
[----:B----4-:R-:W-:Y:S01]  /*0320*/  I2FP.F32.S32 R25, R25 ;  /* 0x0000001900197245 */ /* 0x010fe20000201400 */
[----:B-----5:R-:W-:Y:S02]  /*0330*/  IMAD.U32 R22, R22, 0x10000, RZ ;  /* 0x0001000016167824 */ /* 0x020fe400078e00ff */
[----:B------:R-:W-:-:S06]  /*0340*/  IMAD.U32 R27, R27, 0x10000, RZ ;  /* 0x000100001b1b7824 */ /* 0x000fcc00078e00ff */
[----:B------:R-:W-:Y:S01]  /*0350*/  @!P0 FSEL R32, R32, 9.9999997473787516356e-06, P2 ;  /* 0x3727c5ac20208808 */ /* 0x000fe20001000000 */
[----:B------:R-:W-:-:S04]  /*0360*/  IMAD.U32 R12, R12, 0x10000, RZ ;  /* 0x000100000c0c7824 */ /* 0x000fc800078e00ff */
[----:B------:R-:W-:Y:S01]  /*0370*/  FMUL R25, R32, R25 ;  /* 0x0000001920197220 */ /* 0x000fe20000400000 */
[----:B------:R-:W-:-:S03]  /*0380*/  FADD R27, R28, R27 ;  /* 0x0000001b1c1b7221 */ /* 0x000fc60000000000 */
[----:B------:R-:W-:Y:S01]  /*0390*/  FFMA R12, R25, R22, R12 ;  /* 0x00000016190c7223 */ /* 0x000fe2000000000c */
[----:B------:R-:W-:Y:S01]  /*03a0*/  IMAD.U32 R9, R26, 0x10000, RZ ;  /* 0x000100001a097824 */ /* 0x000fe200078e00ff */
[C---:B------:R-:W-:Y:S02]  /*03b0*/  IADD3 R22, P0, R14.reuse, c[0x0][0x198], RZ ;  /* 0x000066000e167a10 */ /* 0x040fe40007f1e0ff */
[----:B------:R-:W-:Y:S01]  /*03c0*/  IADD3 R14, P2, R14, c[0x0][0x190], RZ ;  /* 0x000064000e0e7a10 */ /* 0x000fe20007f5e0ff */
[----:B------:R-:W-:Y:S01]  /*03d0*/  FFMA R26, R12, R27, R9 ;  /* 0x0000001b0c1a7223 */ /* 0x000fe20000000009 */
[----:B------:R-:W-:Y:S01]  /*03e0*/  IADD3 R9, R3, 0x200, RZ ;  /* 0x0000020003097810 */ /* 0x000fe20007ffe0ff */
[----:B------:R-:W-:Y:S01]  /*03f0*/  IMAD.MOV.U32 R27, RZ, RZ, RZ ;  /* 0x000000ffff1b7224 */ /* 0x000fe200078e00ff */
[----:B------:R-:W-:Y:S02]  /*0400*/  IADD3.X R23, R15, c[0x0][0x19c], RZ, P0, !PT ;  /* 0x000067000f177a10 */ /* 0x000fe400007fe4ff */
[----:B------:R-:W-:-:S02]  /*0410*/  F2FP.BF16.PACK_AB R12, RZ, R26 ;  /* 0x0000001aff0c723e */ /* 0x000fc400000010ff */
[----:B------:R-:W-:Y:S02]  /*0420*/  IADD3.X R15, R15, c[0x0][0x194], RZ, P2, !PT ;  /* 0x000065000f0f7a10 */ /* 0x000fe400017fe4ff */
[----:B------:R-:W-:Y:S01]  /*0430*/  PRMT R25, R12, 0x7610, R25 ;  /* 0x000076100c197816 */ /* 0x000fe20000000019 */
[----:B------:R-:W-:-:S04]  /*0440*/  IMAD.WIDE R12, R9, R36, c[0x0][0x178] ;  /* 0x00005e00090c7625 */ /* 0x000fc800078e0224 */
[----:B------:R0:W-:Y:S01]  /*0450*/  @!P1 STG.E.U16 [R18.64], R25 ;  /* 0x0000001912009986 */ /* 0x0001e2000c101504 */
[----:B------:R-:W-:-:S03]  /*0460*/  PRMT R28, RZ, 0x7610, R28 ;  /* 0x00007610ff1c7816 */ /* 0x000fc6000000001c */
[----:B------:R-:W2:Y:S04]  /*0470*/  @!P1 LDG.E.EF R27, [R12.64] ;  /* 0x000000040c1b9981 */ /* 0x000ea8000c0e1900 */
[----:B------:R-:W3:Y:S01]  /*0480*/  LDG.E.EL.U16 R31, [R16.64+0x3400] ;  /* 0x00340004101f7981 */ /* 0x000ee2000c2e1500 */
[----:B0-----:R-:W-:-:S03]  /*0490*/  IMAD.WIDE R24, R9, R0, c[0x0][0x160] ;  /* 0x0000580009187625 */ /* 0x001fc600078e0200 */
[----:B------:R-:W4:Y:S04]  /*04a0*/  LDG.E.EL.U16 R29, [R14.64] ;  /* 0x000000040e1d7981 */ /* 0x000f28000c2e1500 */
[----:B------:R-:W5:Y:S04]  /*04b0*/  LDG.E.EL.U16 R30, [R22.64] ;  /* 0x00000004161e7981 */ /* 0x000f68000c2e1500 */
[----:B------:R-:W5:Y:S04]  /*04c0*/  LDG.E.EL R34, [R20.64+0x6800] ;  /* 0x0068000414227981 */ /* 0x000f68000c2e1900 */
[----:B------:R-:W5:Y:S01]  /*04d0*/  @!P1 LDG.E.EF.U16 R28, [R24.64] ;  /* 0x00000004181c9981 */ /* 0x000f62000c0e1500 */
[----:B------:R-:W-:-:S02]  /*04e0*/  IMAD.MOV.U32 R33, RZ, RZ, RZ ;  /* 0x000000ffff217224 */ /* 0x000fc400078e00ff */
[----:B------:R-:W-:Y:S01]  /*04f0*/  IMAD.WIDE R18, R9, R0, c[0x0][0x1a0] ;  /* 0x0000680009127625 */ /* 0x000fe200078e0200 */
[----:B--2---:R-:W-:-:S03]  /*0500*/  I2FP.F32.S32 R27, R27 ;  /* 0x0000001b001b7245 */ /* 0x004fc60000201400 */
[----:B---3--:R-:W-:Y:S02]  /*0510*/  IMAD.U32 R31, R31, 0x10000, RZ ;  /* 0x000100001f1f7824 */ /* 0x008fe400078e00ff */
[----:B------:R-:W-:Y:S01]  /*0520*/  FMUL R12, R32, R27 ;  /* 0x0000001b200c7220 */ /* 0x000fe20000400000 */
[----:B----4-:R-:W-:Y:S02]  /*0530*/  IMAD.U32 R29, R29, 0x10000, RZ ;  /* 0x000100001d1d7824 */ /* 0x010fe400078e00ff */
[----:B-----5:R-:W-:Y:S01]  /*0540*/  IMAD.U32 R30, R30, 0x10000, RZ ;  /* 0x000100001e1e7824 */ /* 0x020fe200078e00ff */
[----:B------:R-:W-:-:S03]  /*0550*/  FADD R27, R31, R34 ;  /* 0x000000221f1b7221 */ /* 0x000fc60000000000 */
[----:B------:R-:W-:Y:S01]  /*0560*/  FFMA R12, R29, R12, R30 ;  /* 0x0000000c1d0c7223 */ /* 0x000fe2000000001e */
[----:B------:R-:W-:-:S04]  /*0570*/  IMAD.U32 R13, R28, 0x10000, RZ ;  /* 0x000100001c0d7824 */ /* 0x000fc800078e00ff */
[----:B------:R-:W-:Y:S01]  /*0580*/  FFMA R27, R12, R27, R13 ;  /* 0x0000001b0c1b7223 */ /* 0x000fe2000000000d */
[----:B------:R-:W-:-:S04]  /*0590*/  IADD3 R29, R9, 0x200, RZ ;  /* 0x00000200091d7810 */ /* 0x000fc80007ffe0ff */
[----:B------:R-:W-:-:S04]  /*05a0*/  F2FP.BF16.PACK_AB R12, RZ, R27 ;  /* 0x0000001bff0c723e */ /* 0x000fc800000010ff */
[----:B------:R-:W-:Y:S01]  /*05b0*/  PRMT R25, R12, 0x7610, R25 ;  /* 0x000076100c197816 */ /* 0x000fe20000000019 */
[----:B------:R-:W-:-:S04]  /*05c0*/  IMAD.WIDE R12, R29, R36, c[0x0][0x178] ;  /* 0x00005e001d0c7625 */ /* 0x000fc800078e0224 */
[----:B------:R0:W-:Y:S01]  /*05d0*/  @!P1 STG.E.U16 [R18.64], R25 ;  /* 0x0000001912009986 */ /* 0x0001e2000c101504 */
[----:B------:R-:W-:-:S03]  /*05e0*/  PRMT R28, RZ, 0x7610, R28 ;  /* 0x00007610ff1c7816 */ /* 0x000fc6000000001c */
[----:B------:R1:W2:Y:S04]  /*05f0*/  @!P1 LDG.E.EF R33, [R12.64] ;  /* 0x000000040c219981 */ /* 0x0002a8000c0e1900 */
[----:B------:R-:W3:Y:S01]  /*0600*/  LDG.E.EL.U16 R31, [R16.64+0x3800] ;  /* 0x00380004101f7981 */ /* 0x000ee2000c2e1500 */
[----:B0-----:R-:W-:-:S03]  /*0610*/  IMAD.WIDE R24, R29, R0, c[0x0][0x160] ;  /* 0x000058001d187625 */ /* 0x001fc600078e0200 */
[----:B------:R-:W4:Y:S04]  /*0620*/  LDG.E.EL.U16 R34, [R14.64+0x400] ;  /* 0x000400040e227981 */ /* 0x000f28000c2e1500 */
[----:B------:R-:W5:Y:S04]  /*0630*/  LDG.E.EL.U16 R35, [R22.64+0x400] ;  /* 0x0004000416237981 */ /* 0x000f68000c2e1500 */
[----:B------:R-:W5:Y:S04]  /*0640*/  LDG.E.EL R30, [R20.64+0x7000] ;  /* 0x00700004141e7981 */ /* 0x000f68000c2e1900 */
[----:B------:R0:W5:Y:S01]  /*0650*/  @!P1 LDG.E.EF.U16 R28, [R24.64] ;  /* 0x00000004181c9981 */ /* 0x000162000c0e1500 */
[----:B------:R-:W-:-:S04]  /*0660*/  ISETP.LT.AND P0, PT, R5, 0xe10, PT ;  /* 0x00000e100500780c */ /* 0x000fc80003f01270 */
[----:B-1----:R-:W-:Y:S01]  /*0670*/  SEL R12, RZ, 0x3f800000, !P0 ;  /* 0x3f800000ff0c7807 */ /* 0x002fe20004000000 */
[----:B0-----:R-:W-:Y:S01]  /*0680*/  IMAD.WIDE R24, R29, R0, c[0x0][0x1a0] ;  /* 0x000068001d187625 */ /* 0x001fe200078e0200 */
[----:B--2---:R-:W-:-:S03]  /*0690*/  I2FP.F32.S32 R33, R33 ;  /* 0x0000002100217245 */ /* 0x004fc60000201400 */
[----:B---3--:R-:W-:Y:S02]  /*06a0*/  IMAD.U32 R31, R31, 0x10000, RZ ;  /* 0x000100001f1f7824 */ /* 0x008fe400078e00ff */
[----:B------:R-:W-:Y:S01]  /*06b0*/  FMUL R33, R32, R33 ;  /* 0x0000002120217220 */ /* 0x000fe20000400000 */
[----:B----4-:R-:W-:Y:S02]  /*06c0*/  IMAD.U32 R34, R34, 0x10000, RZ ;  /* 0x0001000022227824 */ /* 0x010fe400078e00ff */
[----:B-----5:R-:W-:Y:S01]  /*06d0*/  IMAD.U32 R35, R35, 0x10000, RZ ;  /* 0x0001000023237824 */ /* 0x020fe200078e00ff */
[----:B------:R-:W-:-:S03]  /*06e0*/  FADD R31, R30, R31 ;  /* 0x0000001f1e1f7221 */ /* 0x000fc60000000000 */
[----:B------:R-:W-:Y:S01]  /*06f0*/  FFMA R34, R34, R33, R35 ;  /* 0x0000002122227223 */ /* 0x000fe20000000023 */
[----:B------:R-:W-:Y:S01]  /*0700*/  FADD R33, R12, 1 ;  /* 0x3f8000000c217421 */ /* 0x000fe20000000000 */
[----:B------:R-:W-:-:S04]  /*0710*/  IMAD.U32 R13, R28, 0x10000, RZ ;  /* 0x000100001c0d7824 */ /* 0x000fc800078e00ff */
[----:B------:R-:W-:Y:S02]  /*0720*/  FFMA R30, R34, R31, R13 ;  /* 0x0000001f221e7223 */ /* 0x000fe4000000000d */
[----:B------:R-:W0:Y:S01]  /*0730*/  MUFU.RCP R31, R33 ;  /* 0x00000021001f7308 */ /* 0x000e220000001000 */
[----:B------:R-:W-:Y:S02]  /*0740*/  FSEL R12, R33, R12, !P1 ;  /* 0x0000000c210c7208 */ /* 0x000fe40004800000 */
[----:B------:R-:W-:Y:S02]  /*0750*/  F2FP.BF16.PACK_AB R13, RZ, R30 ;  /* 0x0000001eff0d723e */ /* 0x000fe400000010ff */
[----:B------:R-:W-:Y:S02]  /*0760*/  FSEL R35, R26, RZ, !P1 ;  /* 0x000000ff1a237208 */ /* 0x000fe40004800000 */
[----:B------:R-:W-:Y:S01]  /*0770*/  PRMT R37, R13, 0x7610, R37 ;  /* 0x000076100d257816 */ /* 0x000fe20000000025 */
[----:B------:R-:W-:-:S02]  /*0780*/  FADD R13, R12, 1 ;  /* 0x3f8000000c0d7421 */ /* 0x000fc40000000000 */
[----:B------:R-:W-:Y:S02]  /*0790*/  FADD R26, -R35, R27 ;  /* 0x0000001b231a7221 */ /* 0x000fe40000000100 */
[----:B------:R-:W1:Y:S02]  /*07a0*/  MUFU.RCP R29, R13 ;  /* 0x0000000d001d7308 */ /* 0x000e640000001000 */
[----:B0-----:R-:W-:-:S05]  /*07b0*/  FFMA R34, R26, R31, R35 ;  /* 0x0000001f1a227223 */ /* 0x001fca0000000023 */
[----:B------:R-:W-:Y:S01]  /*07c0*/  FSEL R28, R34, R35, !P1 ;  /* 0x00000023221c7208 */ /* 0x000fe20004800000 */
[----:B------:R-:W-:-:S04]  /*07d0*/  FADD R27, R27, -R34 ;  /* 0x800000221b1b7221 */ /* 0x000fc80000000000 */
[----:B------:R-:W-:Y:S01]  /*07e0*/  FADD R33, -R28, R30 ;  /* 0x0000001e1c217221 */ /* 0x000fe20000000100 */
[----:B------:R-:W-:-:S03]  /*07f0*/  FFMA R27, R26, R27, RZ ;  /* 0x0000001b1a1b7223 */ /* 0x000fc600000000ff */
[----:B-1----:R-:W-:Y:S02]  /*0800*/  FFMA R31, R33, R29, R28 ;  /* 0x0000001d211f7223 */ /* 0x002fe4000000001c */
[----:B------:R-:W-:Y:S02]  /*0810*/  FSEL R29, R27, RZ, !P1 ;  /* 0x000000ff1b1d7208 */ /* 0x000fe40004800000 */
[----:B------:R-:W-:Y:S01]  /*0820*/  FADD R30, R30, -R31 ;  /* 0x8000001f1e1e7221 */ /* 0x000fe20000000000 */
[----:B------:R-:W-:Y:S01]  /*0830*/  IADD3 R35, R9, 0x400, RZ ;  /* 0x0000040009237810 */ /* 0x000fe20007ffe0ff */
[----:B------:R0:W-:Y:S02]  /*0840*/  @!P1 STG.E.U16 [R24.64], R37 ;  /* 0x0000002518009986 */ /* 0x0001e4000c101504 */
[----:B------:R-:W-:Y:S01]  /*0850*/  @!P1 FFMA R29, R33, R30, R29 ;  /* 0x0000001e211d9223 */ /* 0x000fe2000000001d */
[----:B------:R-:W-:Y:S01]  /*0860*/  IMAD.MOV.U32 R30, RZ, RZ, RZ ;  /* 0x000000ffff1e7224 */ /* 0x000fe200078e00ff */
[----:B------:R-:W-:Y:S01]  /*0870*/  PRMT R33, RZ, 0x7610, R33 ;  /* 0x00007610ff217816 */ /* 0x000fe20000000021 */
[C---:B------:R-:W-:Y:S01]  /*0880*/  IMAD.WIDE R26, R35.reuse, R0, c[0x0][0x160] ;  /* 0x00005800231a7625 */ /* 0x040fe200078e0200 */
[----:B------:R-:W2:Y:S04]  /*0890*/  LDG.E.EL.U16 R34, [R16.64+0x3c00] ;  /* 0x003c000410227981 */ /* 0x000ea8000c2e1500 */
[----:B------:R1:W3:Y:S01]  /*08a0*/  @!P1 LDG.E.EF.U16 R33, [R26.64] ;  /* 0x000000041a219981 */ /* 0x0002e2000c0e1500 */
[----:B0-----:R-:W-:-:S03]  /*08b0*/  IMAD.WIDE R24, R35, R36, c[0x0][0x178] ;  /* 0x00005e0023187625 */ /* 0x001fc600078e0224 */
[----:B------:R-:W4:Y:S04]  /*08c0*/  LDG.E.EL R37, [R20.64+0x7800] ;  /* 0x0078000414257981 */ /* 0x000f28000c2e1900 */
[----:B------:R0:W1:Y:S04]  /*08d0*/  @!P1 LDG.E.EF R30, [R24.64] ;  /* 0x00000004181e9981 */ /* 0x000068000c0e1900 */
[----:B0-----:R-:W5:Y:S04]  /*08e0*/  LDG.E.EL.U16 R24, [R14.64+0x800] ;  /* 0x000800040e187981 */ /* 0x001f68000c2e1500 */
[----:B------:R-:W5:Y:S01]  /*08f0*/  LDG.E.EL.U16 R25, [R22.64+0x800] ;  /* 0x0008000416197981 */ /* 0x000f62000c2e1500 */
[----:B--2---:R-:W-:Y:S01]  /*0900*/  IMAD.U32 R34, R34, 0x10000, RZ ;  /* 0x0001000022227824 */ /* 0x004fe200078e00ff */
[----:B-1----:R-:W-:-:S03]  /*0910*/  I2FP.F32.S32 R27, R30 ;  /* 0x0000001e001b7245 */ /* 0x002fc60000201400 */
[----:B----4-:R-:W-:Y:S01]  /*0920*/  FADD R37, R37, R34 ;  /* 0x0000002225257221 */ /* 0x010fe20000000000 */
[----:B---3--:R-:W-:Y:S02]  /*0930*/  IMAD.U32 R33, R33, 0x10000, RZ ;  /* 0x0001000021217824 */ /* 0x008fe400078e00ff */
[----:B-----5:R-:W-:Y:S02]  /*0940*/  IMAD.U32 R30, R24, 0x10000, RZ ;  /* 0x00010000181e7824 */ /* 0x020fe400078e00ff */
[----:B------:R-:W-:Y:S01]  /*0950*/  IMAD.U32 R24, R25, 0x10000, RZ ;  /* 0x0001000019187824 */ /* 0x000fe200078e00ff */
[----:B------:R-:W-:-:S04]  /*0960*/  FMUL R25, R32, R27 ;  /* 0x0000001b20197220 */ /* 0x000fc80000400000 */
[----:B------:R-:W-:-:S04]  /*0970*/  FFMA R30, R30, R25, R24 ;  /* 0x000000191e1e7223 */ /* 0x000fc80000000018 */
[----:B------:R-:W-:Y:S01]  /*0980*/  FFMA R30, R30, R37, R33 ;  /* 0x000000251e1e7223 */ /* 0x000fe20000000021 */
[----:B------:R-:W-:-:S04]  /*0990*/  IMAD.WIDE R34, R35, R0, c[0x0][0x1a0] ;  /* 0x0000680023227625 */ /* 0x000fc800078e0200 */
[----:B------:R-:W-:Y:S02]  /*09a0*/  F2FP.BF16.PACK_AB R24, RZ, R30 ;  /* 0x0000001eff18723e */ /* 0x000fe400000010ff */
[----:B------:R-:W-:Y:S02]  /*09b0*/  IADD3 R37, R9, 0x600, RZ ;  /* 0x0000060009257810 */ /* 0x000fe40007ffe0ff */
[----:B------:R-:W-:Y:S01]  /*09c0*/  PRMT R25, R24, 0x7610, R25 ;  /* 0x0000761018197816 */ /* 0x000fe20000000019 */
[----:B------:R-:W-:-:S04]  /*09d0*/  IMAD.MOV.U32 R33, RZ, RZ, RZ ;  /* 0x000000ffff217224 */ /* 0x000fc800078e00ff */
[----:B------:R0:W-:Y:S01]  /*09e0*/  @!P1 STG.E.U16 [R34.64], R25 ;  /* 0x0000001922009986 */ /* 0x0001e2000c101504 */
[----:B------:R-:W-:-:S04]  /*09f0*/  IMAD.WIDE R26, R37, R0, c[0x0][0x160] ;  /* 0x00005800251a7625 */ /* 0x000fc800078e0200 */
[----:B0-----:R-:W-:Y:S01]  /*0a00*/  IMAD.WIDE R24, R37, R36, c[0x0][0x178] ;  /* 0x00005e0025187625 */ /* 0x001fe200078e0224 */
[----:B------:R-:W2:Y:S04]  /*0a10*/  LDG.E.EL R34, [R20.64+0x8000] ;  /* 0x0080000414227981 */ /* 0x000ea8000c2e1900 */
[----:B------:R0:W3:Y:S02]  /*0a20*/  @!P1 LDG.E.EF R33, [R24.64] ;  /* 0x0000000418219981 */ /* 0x0000e4000c0e1900 */
[----:B0-----:R-:W-:Y:S02]  /*0a30*/  PRMT R24, RZ, 0x7610, R24 ;  /* 0x00007610ff187816 */ /* 0x001fe40000000018 */
[----:B------:R-:W4:Y:S04]  /*0a40*/  LDG.E.EL.U16 R25, [R22.64+0xc00] ;  /* 0x000c000416197981 */ /* 0x000f28000c2e1500 */
[----:B------:R0:W5:Y:S04]  /*0a50*/  @!P1 LDG.E.EF.U16 R24, [R26.64] ;  /* 0x000000041a189981 */ /* 0x000168000c0e1500 */
[----:B0-----:R-:W2:Y:S04]  /*0a60*/  LDG.E.EL.U16 R27, [R14.64+0xc00] ;  /* 0x000c00040e1b7981 */ /* 0x001ea8000c2e1500 */
[----:B------:R-:W2:Y:S01]  /*0a70*/  LDG.E.EL.U16 R26, [R16.64+0x4000] ;  /* 0x00400004101a7981 */ /* 0x000ea2000c2e1500 */
[----:B---3--:R-:W-:-:S05]  /*0a80*/  I2FP.F32.S32 R35, R33 ;  /* 0x0000002100237245 */ /* 0x008fca0000201400 */
[----:B------:R-:W-:Y:S01]  /*0a90*/  FMUL R35, R32, R35 ;  /* 0x0000002320237220 */ /* 0x000fe20000400000 */
[----:B----4-:R-:W-:Y:S02]  /*0aa0*/  IMAD.U32 R25, R25, 0x10000, RZ ;  /* 0x0001000019197824 */ /* 0x010fe400078e00ff */
[----:B-----5:R-:W-:Y:S02]  /*0ab0*/  IMAD.U32 R24, R24, 0x10000, RZ ;  /* 0x0001000018187824 */ /* 0x020fe400078e00ff */
[----:B--2---:R-:W-:-:S04]  /*0ac0*/  IMAD.U32 R33, R27, 0x10000, RZ ;  /* 0x000100001b217824 */ /* 0x004fc800078e00ff */
[----:B------:R-:W-:Y:S01]  /*0ad0*/  FFMA R33, R33, R35, R25 ;  /* 0x0000002321217223 */ /* 0x000fe20000000019 */
[----:B------:R-:W-:-:S04]  /*0ae0*/  IMAD.U32 R25, R26, 0x10000, RZ ;  /* 0x000100001a197824 */ /* 0x000fc800078e00ff */
[----:B------:R-:W-:-:S04]  /*0af0*/  FADD R34, R34, R25 ;  /* 0x0000001922227221 */ /* 0x000fc80000000000 */
[----:B------:R-:W-:-:S05]  /*0b00*/  FFMA R33, R33, R34, R24 ;  /* 0x0000002221217223 */ /* 0x000fca0000000018 */
[----:B------:R-:W-:-:S04]  /*0b10*/  F2FP.BF16.PACK_AB R24, RZ, R33 ;  /* 0x00000021ff18723e */ /* 0x000fc800000010ff */
[----:B------:R-:W-:Y:S01]  /*0b20*/  PRMT R27, R24, 0x7610, R27 ;  /* 0x00007610181b7816 */ /* 0x000fe2000000001b */
[----:B------:R-:W-:Y:S01]  /*0b30*/  IMAD.WIDE R24, R37, R0, c[0x0][0x1a0] ;  /* 0x0000680025187625 */ /* 0x000fe200078e0200 */
[----:B------:R-:W-:-:S04]  /*0b40*/  IADD3 R37, R9, 0x800, RZ ;  /* 0x0000080009257810 */ /* 0x000fc80007ffe0ff */
[----:B------:R0:W-:Y:S04]  /*0b50*/  @!P1 STG.E.U16 [R24.64], R27 ;  /* 0x0000001b18009986 */ /* 0x0001e8000c101504 */
[----:B------:R1:W2:Y:S04]  /*0b60*/  LDG.E.EL.U16 R14, [R14.64+0x1000] ;  /* 0x001000040e0e7981 */ /* 0x0002a8000c2e1500 */
[----:B------:R-:W3:Y:S01]  /*0b70*/  LDG.E.EL.U16 R22, [R22.64+0x1000] ;  /* 0x0010000416167981 */ /* 0x000ee2000c2e1500 */
[----:B0-----:R-:W-:-:S03]  /*0b80*/  IMAD.MOV.U32 R24, RZ, RZ, RZ ;  /* 0x000000ffff187224 */ /* 0x001fc600078e00ff */
[----:B------:R-:W4:Y:S01]  /*0b90*/  LDG.E.EL R25, [R20.64+0x8800] ;  /* 0x0088000414197981 */ /* 0x000f22000c2e1900 */
[----:B------:R-:W-:-:S03]  /*0ba0*/  IMAD.WIDE R26, R37, R36, c[0x0][0x178] ;  /* 0x00005e00251a7625 */ /* 0x000fc600078e0224 */
[----:B-1----:R-:W5:Y:S04]  /*0bb0*/  LDG.E.EL.U16 R15, [R16.64+0x4400] ;  /* 0x00440004100f7981 */ /* 0x002f68000c2e1500 */
[----:B------:R0:W4:Y:S01]  /*0bc0*/  @!P1 LDG.E.EF R24, [R26.64] ;  /* 0x000000041a189981 */ /* 0x000122000c0e1900 */
[----:B------:R-:W-:Y:S01]  /*0bd0*/  PRMT R36, RZ, 0x7610, R36 ;  /* 0x00007610ff247816 */ /* 0x000fe20000000024 */
[----:B------:R-:W-:-:S05]  /*0be0*/  IMAD.WIDE R34, R37, R0, c[0x0][0x160] ;  /* 0x0000580025227625 */ /* 0x000fca00078e0200 */
[----:B------:R3:W5:Y:S01]  /*0bf0*/  @!P1 LDG.E.EF.U16 R36, [R34.64] ;  /* 0x0000000422249981 */ /* 0x000762000c0e1500 */
[----:B------:R-:W-:-:S05]  /*0c00*/  FSEL R12, R13, R12, !P1 ;  /* 0x0000000c0d0c7208 */ /* 0x000fca0004800000 */
[----:B------:R-:W-:-:S05]  /*0c10*/  FADD R13, R12, 1 ;  /* 0x3f8000000c0d7421 */ /* 0x000fca0000000000 */
[----:B------:R-:W-:Y:S02]  /*0c20*/  FSEL R12, R13, R12, !P1 ;  /* 0x0000000c0d0c7208 */ /* 0x000fe40004800000 */
[----:B------:R-:W1:Y:S01]  /*0c30*/  MUFU.RCP R13, R13 ;  /* 0x0000000d000d7308 */ /* 0x000e620000001000 */
[----:B------:R-:W-:Y:S02]  /*0c40*/  FSEL R31, R31, R28, !P1 ;  /* 0x0000001c1f1f7208 */ /* 0x000fe40004800000 */
[----:B0-----:R-:W-:Y:S01]  /*0c50*/  FADD R27, R12, 1 ;  /* 0x3f8000000c1b7421 */ /* 0x001fe20000000000 */
[----:B--2---:R-:W-:Y:S02]  /*0c60*/  IMAD.U32 R26, R14, 0x10000, RZ ;  /* 0x000100000e1a7824 */ /* 0x004fe400078e00ff */
[----:B---3--:R-:W-:Y:S01]  /*0c70*/  IMAD.U32 R35, R22, 0x10000, RZ ;  /* 0x0001000016237824 */ /* 0x008fe200078e00ff */
[----:B----4-:R-:W-:Y:S01]  /*0c80*/  I2FP.F32.S32 R23, R24 ;  /* 0x0000001800177245 */ /* 0x010fe20000201400 */
[----:B------:R-:W-:-:S04]  /*0c90*/  FADD R24, -R31, R30 ;  /* 0x0000001e1f187221 */ /* 0x000fc80000000100 */
[----:B------:R-:W-:Y:S01]  /*0ca0*/  FMUL R32, R32, R23 ;  /* 0x0000001720207220 */ /* 0x000fe20000400000 */
[----:B------:R-:W-:Y:S02]  /*0cb0*/  FSEL R23, R27, R12, !P1 ;  /* 0x0000000c1b177208 */ /* 0x000fe40004800000 */
[----:B------:R0:W2:Y:S01]  /*0cc0*/  MUFU.RCP R12, R27 ;  /* 0x0000001b000c7308 */ /* 0x0000a20000001000 */
[----:B-1----:R-:W-:Y:S01]  /*0cd0*/  FFMA R14, R24, R13, R31 ;  /* 0x0000000d180e7223 */ /* 0x002fe2000000001f */
[----:B------:R-:W-:Y:S01]  /*0ce0*/  FFMA R22, R26, R32, R35 ;  /* 0x000000201a167223 */ /* 0x000fe20000000023 */
[----:B------:R-:W-:-:S03]  /*0cf0*/  FADD R32, R23, 1 ;  /* 0x3f80000017207421 */ /* 0x000fc60000000000 */
[----:B------:R-:W-:Y:S01]  /*0d00*/  FSEL R26, R14, R31, !P1 ;  /* 0x0000001f0e1a7208 */ /* 0x000fe20004800000 */
[----:B-----5:R-:W-:Y:S01]  /*0d10*/  IMAD.U32 R28, R15, 0x10000, RZ ;  /* 0x000100000f1c7824 */ /* 0x020fe200078e00ff */
[----:B------:R-:W-:Y:S01]  /*0d20*/  FADD R30, R30, -R14 ;  /* 0x8000000e1e1e7221 */ /* 0x000fe20000000000 */
[----:B------:R-:W-:Y:S02]  /*0d30*/  FSEL R14, R32, R23, !P1 ;  /* 0x00000017200e7208 */ /* 0x000fe40004800000 */
[----:B------:R-:W-:Y:S01]  /*0d40*/  FADD R15, -R26, R33 ;  /* 0x000000211a0f7221 */ /* 0x000fe20000000100 */
[----:B------:R-:W1:Y:S01]  /*0d50*/  MUFU.RCP R23, R32 ;  /* 0x0000002000177308 */ /* 0x000e620000001000 */
[----:B0-----:R-:W-:Y:S01]  /*0d60*/  FADD R27, R25, R28 ;  /* 0x0000001c191b7221 */ /* 0x001fe20000000000 */
[----:B------:R-:W-:Y:S01]  /*0d70*/  IMAD.U32 R31, R36, 0x10000, RZ ;  /* 0x00010000241f7824 */ /* 0x000fe200078e00ff */
[----:B--2---:R-:W-:Y:S01]  /*0d80*/  FFMA R25, R15, R12, R26 ;  /* 0x0000000c0f197223 */ /* 0x004fe2000000001a */
[----:B------:R-:W-:-:S02]  /*0d90*/  FADD R13, R14, R14 ;  /* 0x0000000e0e0d7221 */ /* 0x000fc40000000000 */
[----:B------:R-:W-:Y:S02]  /*0da0*/  FFMA R12, R22, R27, R31 ;  /* 0x0000001b160c7223 */ /* 0x000fe4000000001f */
[----:B------:R-:W-:Y:S02]  /*0db0*/  FSEL R26, R25, R26, !P1 ;  /* 0x0000001a191a7208 */ /* 0x000fe40004800000 */
[C---:B------:R-:W-:Y:S01]  /*0dc0*/  FSETP.GEU.AND P2, PT, |R13|.reuse, 1.175494350822287508e-38, PT ;  /* 0x008000000d00780b */ /* 0x040fe20003f4e200 */
[----:B------:R-:W-:Y:S01]  /*0dd0*/  @!P1 FFMA R29, R24, R30, R29 ;  /* 0x0000001e181d9223 */ /* 0x000fe2000000001d */
[C---:B------:R-:W-:Y:S01]  /*0de0*/  FMUL R22, R13.reuse, 0.25 ;  /* 0x3e8000000d167820 */ /* 0x040fe20000400000 */
[----:B------:R-:W-:Y:S01]  /*0df0*/  FADD R30, -R26, R12 ;  /* 0x0000000c1a1e7221 */ /* 0x000fe20000000100 */
[----:B------:R-:W-:-:S03]  /*0e00*/  FSETP.GT.AND P0, PT, |R13|, 8.50705917302346158658e+37, PT ;  /* 0x7e8000000d00780b */ /* 0x000fc60003f04200 */
[----:B-1----:R-:W-:Y:S01]  /*0e10*/  FFMA R27, R30, R23, R26 ;  /* 0x000000171e1b7223 */ /* 0x002fe2000000001a */
[----:B------:R-:W-:Y:S01]  /*0e20*/  FSEL R24, R22, R13, P0 ;  /* 0x0000000d16187208 */ /* 0x000fe20000000000 */
[----:B------:R-:W-:-:S03]  /*0e30*/  FADD R28, R33, -R25 ;  /* 0x80000019211c7221 */ /* 0x000fc60000000000 */
[----:B------:R-:W-:Y:S01]  /*0e40*/  FSEL R23, R27, R26, !P1 ;  /* 0x0000001a1b177208 */ /* 0x000fe20004800000 */
[----:B------:R-:W-:Y:S01]  /*0e50*/  @!P2 FMUL R24, R24, 16777216 ;  /* 0x4b8000001818a820 */ /* 0x000fe20000400000 */
[----:B------:R-:W-:Y:S01]  /*0e60*/  @!P1 FFMA R29, R15, R28, R29 ;  /* 0x0000001c0f1d9223 */ /* 0x000fe2000000001d */
[----:B------:R-:W-:Y:S02]  /*0e70*/  FADD R27, R12, -R27 ;  /* 0x8000001b0c1b7221 */ /* 0x000fe40000000000 */
[----:B------:R-:W0:Y:S02]  /*0e80*/  SHFL.BFLY PT, R26, R23, 0x10, 0x1f ;  /* 0x0e001f00171a7f89 */ /* 0x000e2400000e0000 */
[----:B------:R-:W1:Y:S01]  /*0e90*/  MUFU.RCP R24, R24 ;  /* 0x0000001800187308 */ /* 0x000e620000001000 */
[----:B------:R-:W-:Y:S01]  /*0ea0*/  @!P1 FFMA R29, R30, R27, R29 ;  /* 0x0000001b1e1d9223 */ /* 0x000fe2000000001d */
[----:B------:R-:W-:-:S04]  /*0eb0*/  FMUL R15, R14, 0.25 ;  /* 0x3e8000000e0f7820 */ /* 0x000fc80000400000 */
[----:B------:R-:W2:Y:S01]  /*0ec0*/  SHFL.BFLY PT, R28, R29, 0x10, 0x1f ;  /* 0x0e001f001d1c7f89 */ /* 0x000ea200000e0000 */
[----:B------:R-:W-:Y:S01]  /*0ed0*/  FSEL R25, R15, R14, P0 ;  /* 0x0000000e0f197208 */ /* 0x000fe20000000000 */
[----:B------:R-:W-:-:S04]  /*0ee0*/  FADD R15, R13, R13 ;  /* 0x0000000d0d0f7221 */ /* 0x000fc80000000000 */
[----:B------:R-:W-:Y:S01]  /*0ef0*/  @!P2 FMUL R25, R25, 16777216 ;  /* 0x4b8000001919a820 */ /* 0x000fe20000400000 */
[----:B------:R-:W-:Y:S02]  /*0f00*/  FSETP.GEU.AND P3, PT, |R15|, 1.175494350822287508e-38, PT ;  /* 0x008000000f00780b */ /* 0x000fe40003f6e200 */
[----:B------:R-:W-:Y:S01]  /*0f10*/  FSETP.NEU.AND P2, PT, R13, RZ, PT ;  /* 0x000000ff0d00720b */ /* 0x000fe20003f4d000 */
[----:B-1----:R-:W-:Y:S01]  /*0f20*/  FMUL R25, R24, R25 ;  /* 0x0000001918197220 */ /* 0x002fe20000400000 */
[C---:B------:R-:W-:Y:S01]  /*0f30*/  FMUL R24, R15.reuse, 0.25 ;  /* 0x3e8000000f187820 */ /* 0x040fe20000400000 */
[----:B------:R-:W-:-:S03]  /*0f40*/  FSETP.GT.AND P0, PT, |R15|, 8.50705917302346158658e+37, PT ;  /* 0x7e8000000f00780b */ /* 0x000fc60003f04200 */
[----:B------:R-:W-:Y:S01]  /*0f50*/  FSEL R25, R25, RZ, P2 ;  /* 0x000000ff19197208 */ /* 0x000fe20001000000 */
[----:B0-----:R-:W-:Y:S01]  /*0f60*/  FADD R26, R26, -R23 ;  /* 0x800000171a1a7221 */ /* 0x001fe20000000000 */
[----:B------:R-:W-:-:S03]  /*0f70*/  FSEL R30, R24, R15, P0 ;  /* 0x0000000f181e7208 */ /* 0x000fc60000000000 */
[C---:B------:R-:W-:Y:S01]  /*0f80*/  FFMA R23, R26.reuse, R25, R23 ;  /* 0x000000191a177223 */ /* 0x040fe20000000017 */
[----:B------:R-:W-:Y:S01]  /*0f90*/  FMUL R27, R26, R26 ;  /* 0x0000001a1a1b7220 */ /* 0x000fe20000400000 */
[----:B------:R-:W-:Y:S01]  /*0fa0*/  @!P3 FMUL R30, R30, 16777216 ;  /* 0x4b8000001e1eb820 */ /* 0x000fe20000400000 */
[----:B--2---:R-:W-:Y:S02]  /*0fb0*/  FADD R28, R28, R29 ;  /* 0x0000001d1c1c7221 */ /* 0x004fe40000000000 */
[----:B------:R-:W-:Y:S01]  /*0fc0*/  FMUL R27, R27, R14 ;  /* 0x0000000e1b1b7220 */ /* 0x000fe20000400000 */
[----:B------:R-:W0:Y:S02]  /*0fd0*/  SHFL.BFLY PT, R26, R23, 0x8, 0x1f ;  /* 0x0d001f00171a7f89 */ /* 0x000e2400000e0000 */
[----:B------:R-:W1:Y:S01]  /*0fe0*/  MUFU.RCP R30, R30 ;  /* 0x0000001e001e7308 */ /* 0x000e620000001000 */
[----:B------:R-:W-:Y:S01]  /*0ff0*/  FFMA R27, R25, R27, R28 ;  /* 0x0000001b191b7223 */ /* 0x000fe2000000001c */
[----:B------:R-:W-:Y:S01]  /*1000*/  FSEL R25, R22, R13, P0 ;  /* 0x0000000d16197208 */ /* 0x000fe20000000000 */
[----:B------:R-:W-:-:S03]  /*1010*/  FADD R14, R15, R15 ;  /* 0x0000000f0f0e7221 */ /* 0x000fc60000000000 */
[----:B------:R-:W2:Y:S01]  /*1020*/  SHFL.BFLY PT, R22, R27, 0x8, 0x1f ;  /* 0x0d001f001b167f89 */ /* 0x000ea200000e0000 */
[----:B------:R-:W-:Y:S01]  /*1030*/  @!P3 FMUL R25, R25, 16777216 ;  /* 0x4b8000001919b820 */ /* 0x000fe20000400000 */
[C---:B------:R-:W-:Y:S02]  /*1040*/  FSETP.GEU.AND P3, PT, |R14|.reuse, 1.175494350822287508e-38, PT ;  /* 0x008000000e00780b */ /* 0x040fe40003f6e200 */
[----:B------:R-:W-:Y:S02]  /*1050*/  FSETP.NEU.AND P2, PT, R15, RZ, PT ;  /* 0x000000ff0f00720b */ /* 0x000fe40003f4d000 */
[----:B------:R-:W-:Y:S01]  /*1060*/  FSETP.GT.AND P0, PT, |R14|, 8.50705917302346158658e+37, PT ;  /* 0x7e8000000e00780b */ /* 0x000fe20003f04200 */
[----:B-1----:R-:W-:Y:S01]  /*1070*/  FMUL R28, R30, R25 ;  /* 0x000000191e1c7220 */ /* 0x002fe20000400000 */
[----:B------:R-:W-:-:S04]  /*1080*/  FMUL R25, R14, 0.25 ;  /* 0x3e8000000e197820 */ /* 0x000fc80000400000 */
[----:B------:R-:W-:Y:S01]  /*1090*/  FSEL R28, R28, RZ, P2 ;  /* 0x000000ff1c1c7208 */ /* 0x000fe20001000000 */
[----:B0-----:R-:W-:Y:S01]  /*10a0*/  FADD R26, -R23, R26 ;  /* 0x0000001a171a7221 */ /* 0x001fe20000000100 */
        /* <DEDUP_REMOVED lines=9> */
[----:B------:R-:W-:-:S04]  /*1140*/  FSEL R26, R24, R15, P0 ;  /* 0x0000000f181a7208 */ /* 0x000fc80000000000 */
[----:B------:R-:W2:Y:S01]  /*1150*/  SHFL.BFLY PT, R24, R27, 0x4, 0x1f ;  /* 0x0c801f001b187f89 */ /* 0x000ea200000e0000 */
[----:B------:R-:W-:Y:S01]  /*1160*/  @!P3 FMUL R26, R26, 16777216 ;  /* 0x4b8000001a1ab820 */ /* 0x000fe20000400000 */
[C---:B------:R-:W-:Y:S01]  /*1170*/  FSETP.NEU.AND P0, PT, R14.reuse, RZ, PT ;  /* 0x000000ff0e00720b */ /* 0x040fe20003f0d000 */
[----:B------:R-:W-:Y:S02]  /*1180*/  FADD R13, R14, R14 ;  /* 0x0000000e0e0d7221 */ /* 0x000fe40000000000 */
[----:B-1----:R-:W-:-:S03]  /*1190*/  FMUL R26, R29, R26 ;  /* 0x0000001a1d1a7220 */ /* 0x002fc60000400000 */
[----:B------:R-:W-:Y:S02]  /*11a0*/  FSETP.GEU.AND P2, PT, |R13|, 1.175494350822287508e-38, PT ;  /* 0x008000000d00780b */ /* 0x000fe40003f4e200 */
[----:B------:R-:W-:Y:S01]  /*11b0*/  FSEL R26, R26, RZ, P0 ;  /* 0x000000ff1a1a7208 */ /* 0x000fe20000000000 */
[----:B0-----:R-:W-:Y:S01]  /*11c0*/  FADD R22, -R23, R22 ;  /* 0x0000001617167221 */ /* 0x001fe20000000100 */
[----:B------:R-:W-:-:S03]  /*11d0*/  FSETP.GT.AND P0, PT, |R13|, 8.50705917302346158658e+37, PT ;  /* 0x7e8000000d00780b */ /* 0x000fc60003f04200 */
[C---:B------:R-:W-:Y:S01]  /*11e0*/  FMUL R28, R22.reuse, R22 ;  /* 0x00000016161c7220 */ /* 0x040fe20000400000 */
[----:B------:R-:W-:Y:S01]  /*11f0*/  FFMA R23, R22, R26, R23 ;  /* 0x0000001a16177223 */ /* 0x000fe20000000017 */
[----:B------:R-:W-:Y:S02]  /*1200*/  FMUL R22, R13, 0.25 ;  /* 0x3e8000000d167820 */ /* 0x000fe40000400000 */
[----:B------:R-:W-:Y:S01]  /*1210*/  FMUL R28, R15, R28 ;  /* 0x0000001c0f1c7220 */ /* 0x000fe20000400000 */
[----:B--2---:R-:W-:Y:S02]  /*1220*/  FADD R27, R27, R24 ;  /* 0x000000181b1b7221 */ /* 0x004fe40000000000 */
[----:B------:R-:W-:Y:S01]  /*1230*/  FSEL R29, R22, R13, P0 ;  /* 0x0000000d161d7208 */ /* 0x000fe20000000000 */
[----:B------:R-:W0:Y:S01]  /*1240*/  SHFL.BFLY PT, R24, R23, 0x2, 0x1f ;  /* 0x0c401f0017187f89 */ /* 0x000e2200000e0000 */
[----:B------:R-:W-:-:S03]  /*1250*/  FFMA R27, R26, R28, R27 ;  /* 0x0000001c1a1b7223 */ /* 0x000fc6000000001b */
[----:B------:R-:W-:Y:S02]  /*1260*/  @!P2 FMUL R29, R29, 16777216 ;  /* 0x4b8000001d1da820 */ /* 0x000fe40000400000 */
[----:B------:R-:W1:Y:S04]  /*1270*/  SHFL.BFLY PT, R26, R27, 0x2, 0x1f ;  /* 0x0c401f001b1a7f89 */ /* 0x000e6800000e0000 */
[----:B------:R-:W2:Y:S01]  /*1280*/  MUFU.RCP R29, R29 ;  /* 0x0000001d001d7308 */ /* 0x000ea20000001000 */
[----:B------:R-:W-:Y:S01]  /*1290*/  FSEL R28, R25, R14, P0 ;  /* 0x0000000e191c7208 */ /* 0x000fe20000000000 */
[----:B------:R-:W-:-:S04]  /*12a0*/  FADD R15, R13, R13 ;  /* 0x0000000d0d0f7221 */ /* 0x000fc80000000000 */
[----:B------:R-:W-:Y:S01]  /*12b0*/  @!P2 FMUL R28, R28, 16777216 ;  /* 0x4b8000001c1ca820 */ /* 0x000fe20000400000 */
[----:B------:R-:W-:Y:S02]  /*12c0*/  FSETP.NEU.AND P0, PT, R13, RZ, PT ;  /* 0x000000ff0d00720b */ /* 0x000fe40003f0d000 */
[----:B------:R-:W-:Y:S01]  /*12d0*/  FSETP.GEU.AND P2, PT, |R15|, 1.175494350822287508e-38, PT ;  /* 0x008000000f00780b */ /* 0x000fe20003f4e200 */
[----:B0-----:R-:W-:Y:S01]  /*12e0*/  FADD R24, -R23, R24 ;  /* 0x0000001817187221 */ /* 0x001fe20000000100 */
[----:B--2---:R-:W-:-:S03]  /*12f0*/  FMUL R28, R29, R28 ;  /* 0x0000001c1d1c7220 */ /* 0x004fc60000400000 */
[----:B------:R-:W-:Y:S01]  /*1300*/  FMUL R25, R24, R24 ;  /* 0x0000001818197220 */ /* 0x000fe20000400000 */
[----:B-1----:R-:W-:Y:S01]  /*1310*/  FADD R27, R27, R26 ;  /* 0x0000001a1b1b7221 */ /* 0x002fe20000000000 */
[----:B------:R-:W-:Y:S01]  /*1320*/  FSEL R28, R28, RZ, P0 ;  /* 0x000000ff1c1c7208 */ /* 0x000fe20000000000 */
[C---:B------:R-:W-:Y:S01]  /*1330*/  FMUL R26, R15.reuse, 0.25 ;  /* 0x3e8000000f1a7820 */ /* 0x040fe20000400000 */
[----:B------:R-:W-:Y:S01]  /*1340*/  FSETP.GT.AND P0, PT, |R15|, 8.50705917302346158658e+37, PT ;  /* 0x7e8000000f00780b */ /* 0x000fe20003f04200 */
[----:B------:R-:W-:Y:S02]  /*1350*/  FMUL R25, R14, R25 ;  /* 0x000000190e197220 */ /* 0x000fe40000400000 */
[----:B------:R-:W-:Y:S01]  /*1360*/  FFMA R14, R24, R28, R23 ;  /* 0x0000001c180e7223 */ /* 0x000fe20000000017 */
[----:B------:R-:W-:Y:S01]  /*1370*/  FSEL R26, R26, R15, P0 ;  /* 0x0000000f1a1a7208 */ /* 0x000fe20000000000 */
[----:B------:R-:W-:-:S03]  /*1380*/  FFMA R25, R28, R25, R27 ;  /* 0x000000191c197223 */ /* 0x000fc6000000001b */
[----:B------:R-:W0:Y:S01]  /*1390*/  SHFL.BFLY PT, R23, R14, 0x1, 0x1f ;  /* 0x0c201f000e177f89 */ /* 0x000e2200000e0000 */
[----:B------:R-:W-:-:S03]  /*13a0*/  @!P2 FMUL R26, R26, 16777216 ;  /* 0x4b8000001a1aa820 */ /* 0x000fc60000400000 */
[----:B------:R-:W1:Y:S03]  /*13b0*/  SHFL.BFLY PT, R24, R25, 0x1, 0x1f ;  /* 0x0c201f0019187f89 */ /* 0x000e6600000e0000 */
[----:B------:R-:W2:Y:S01]  /*13c0*/  MUFU.RCP R26, R26 ;  /* 0x0000001a001a7308 */ /* 0x000ea20000001000 */
[----:B------:R-:W-:-:S05]  /*13d0*/  FSEL R27, R22, R13, P0 ;  /* 0x0000000d161b7208 */ /* 0x000fca0000000000 */
[----:B------:R-:W-:Y:S01]  /*13e0*/  @!P2 FMUL R27, R27, 16777216 ;  /* 0x4b8000001b1ba820 */ /* 0x000fe20000400000 */
[----:B------:R-:W-:Y:S02]  /*13f0*/  F2FP.BF16.PACK_AB R28, RZ, R12 ;  /* 0x0000000cff1c723e */ /* 0x000fe400000010ff */
[----:B------:R-:W-:Y:S02]  /*1400*/  FSETP.NEU.AND P0, PT, R15, RZ, PT ;  /* 0x000000ff0f00720b */ /* 0x000fe40003f0d000 */
[----:B------:R-:W-:Y:S01]  /*1410*/  LOP3.LUT P3, RZ, R4, 0x1f, RZ, 0xc0, !PT ;  /* 0x0000001f04ff7812 */ /* 0x000fe2000786c0ff */
[----:B--2---:R-:W-:Y:S01]  /*1420*/  FMUL R22, R26, R27 ;  /* 0x0000001b1a167220 */ /* 0x004fe20000400000 */
[----:B0-----:R-:W-:Y:S01]  /*1430*/  FADD R27, -R14, R23 ;  /* 0x000000170e1b7221 */ /* 0x001fe20000000100 */
[----:B------:R-:W-:-:S03]  /*1440*/  SHF.R.U32.HI R23, RZ, 0x3, R4 ;  /* 0x00000003ff177819 */ /* 0x000fc60000011604 */
[----:B------:R-:W-:Y:S01]  /*1450*/  FMUL R12, R27, R27 ;  /* 0x0000001b1b0c7220 */ /* 0x000fe20000400000 */
[----:B-1----:R-:W-:Y:S01]  /*1460*/  FADD R29, R25, R24 ;  /* 0x00000018191d7221 */ /* 0x002fe20000000000 */
[----:B------:R-:W-:Y:S02]  /*1470*/  FSEL R24, R22, RZ, P0 ;  /* 0x000000ff16187208 */ /* 0x000fe40000000000 */
[----:B------:R-:W-:Y:S01]  /*1480*/  FMUL R13, R13, R12 ;  /* 0x0000000c0d0d7220 */ /* 0x000fe20000400000 */
[----:B------:R-:W-:Y:S01]  /*1490*/  LOP3.LUT R12, R23, 0x3c, RZ, 0xc0, !PT ;  /* 0x0000003c170c7812 */ /* 0x000fe200078ec0ff */
[----:B------:R-:W-:Y:S01]  /*14a0*/  IMAD.WIDE R22, R37, R0, c[0x0][0x1a0] ;  /* 0x0000680025167625 */ /* 0x000fe200078e0200 */
[----:B------:R-:W-:Y:S01]  /*14b0*/  FFMA R27, R27, R24, R14 ;  /* 0x000000181b1b7223 */ /* 0x000fe2000000000e */
[----:B------:R-:W-:Y:S02]  /*14c0*/  FFMA R29, R24, R13, R29 ;  /* 0x0000000d181d7223 */ /* 0x000fe4000000001d */
[----:B------:R-:W-:Y:S04]  /*14d0*/  @!P3 STS [R12+0x80], R15 ;  /* 0x0000800f0c00b388 */ /* 0x000fe80000000800 */
[----:B------:R-:W-:Y:S04]  /*14e0*/  @!P1 STG.E.U16 [R22.64], R28 ;  /* 0x0000001c16009986 */ /* 0x000fe8000c101504 */
[----:B------:R-:W-:Y:S04]  /*14f0*/  @!P3 STS [R12], R27 ;  /* 0x0000001b0c00b388 */ /* 0x000fe80000000800 */
[----:B------:R-:W-:Y:S04]  /*1500*/  @!P3 STS [R12+0x40], R29 ;  /* 0x0000401d0c00b388 */ /* 0x000fe80000000800 */
[----:B------:R-:W-:Y:S01]  /*1510*/  BAR.SYNC.DEFER_BLOCKING 0x0 ;  /* 0x0000000000007b1d */ /* 0x000fe20000010000 */
[----:B------:R-:W-:-:S13]  /*1520*/  ISETP.GE.AND P2, PT, R4, 0x10, PT ;  /* 0x000000100400780c */ /* 0x000fda0003f46270 */
[----:B------:R-:W0:Y:S04]  /*1530*/  @!P2 LDS R10, [R4.X4+0x80] ;  /* 0x00008000040aa984 */ /* 0x000e280000004800 */
[----:B------:R-:W1:Y:S04]  /*1540*/  @!P2 LDS R7, [R4.X4] ;  /* 0x000000000407a984 */ /* 0x000e680000004800 */
[----:B------:R-:W-:Y:S04]  /*1550*/  @!P2 LDS R11, [R4.X4+0x40] ;  /* 0x00004000040ba984 */ /* 0x000fe80000004800 */
[----:B0-----:R-:W0:Y:S04]  /*1560*/  SHFL.BFLY PT, R25, R10, 0x8, 0x1f ;  /* 0x0d001f000a197f89 */ /* 0x001e2800000e0000 */
[----:B-1----:R-:W-:Y:S01]  /*1570*/  SHFL.BFLY PT, R22, R7, 0x8, 0x1f ;  /* 0x0d001f0007167f89 */ /* 0x002fe200000e0000 */
[----:B0-----:R-:W-:-:S05]  /*1580*/  FADD R14, R10, R25 ;  /* 0x000000190a0e7221 */ /* 0x001fca0000000000 */
[C---:B------:R-:W-:Y:S01]  /*1590*/  FSETP.GEU.AND P4, PT, |R14|.reuse, 1.175494350822287508e-38, PT ;  /* 0x008000000e00780b */ /* 0x040fe20003f8e200 */
[C---:B------:R-:W-:Y:S01]  /*15a0*/  FMUL R13, R14.reuse, 0.25 ;  /* 0x3e8000000e0d7820 */ /* 0x040fe20000400000 */
[----:B------:R-:W0:Y:S01]  /*15b0*/  SHFL.BFLY PT, R15, R14, 0x4, 0x1f ;  /* 0x0c801f000e0f7f89 */ /* 0x000e2200000e0000 */
[----:B------:R-:W-:-:S04]  /*15c0*/  FSETP.GT.AND P0, PT, |R14|, 8.50705917302346158658e+37, PT ;  /* 0x7e8000000e00780b */ /* 0x000fc80003f04200 */
[----:B------:R-:W-:Y:S01]  /*15d0*/  FSEL R23, R13, R14, P0 ;  /* 0x0000000e0d177208 */ /* 0x000fe20000000000 */
[----:B------:R-:W1:Y:S05]  /*15e0*/  SHFL.BFLY PT, R24, R11, 0x8, 0x1f ;  /* 0x0d001f000b187f89 */ /* 0x000e6a00000e0000 */
[----:B------:R-:W-:-:S04]  /*15f0*/  @!P4 FMUL R23, R23, 16777216 ;  /* 0x4b8000001717c820 */ /* 0x000fc80000400000 */
[----:B------:R-:W2:Y:S01]  /*1600*/  MUFU.RCP R28, R23 ;  /* 0x00000017001c7308 */ /* 0x000ea20000001000 */
[----:B------:R-:W-:-:S04]  /*1610*/  @P0 FMUL R25, R25, 0.25 ;  /* 0x3e80000019190820 */ /* 0x000fc80000400000 */
[----:B------:R-:W-:Y:S01]  /*1620*/  @!P4 FMUL R25, R25, 16777216 ;  /* 0x4b8000001919c820 */ /* 0x000fe20000400000 */
[C---:B0-----:R-:W-:Y:S01]  /*1630*/  FADD R13, R14.reuse, R15 ;  /* 0x0000000f0e0d7221 */ /* 0x041fe20000000000 */
[----:B------:R-:W-:-:S04]  /*1640*/  FSETP.NEU.AND P4, PT, R14, RZ, PT ;  /* 0x000000ff0e00720b */ /* 0x000fc80003f8d000 */
[C---:B------:R-:W-:Y:S01]  /*1650*/  FSETP.GEU.AND P5, PT, |R13|.reuse, 1.175494350822287508e-38, PT ;  /* 0x008000000d00780b */ /* 0x040fe20003fae200 */
[----:B--2---:R-:W-:Y:S01]  /*1660*/  FMUL R28, R28, R25 ;  /* 0x000000191c1c7220 */ /* 0x004fe20000400000 */
[C---:B------:R-:W-:Y:S01]  /*1670*/  FMUL R30, R13.reuse, 0.25 ;  /* 0x3e8000000d1e7820 */ /* 0x040fe20000400000 */
[----:B------:R-:W-:Y:S01]  /*1680*/  FSETP.GT.AND P0, PT, |R13|, 8.50705917302346158658e+37, PT ;  /* 0x7e8000000d00780b */ /* 0x000fe20003f04200 */
[----:B------:R-:W-:Y:S02]  /*1690*/  FADD R26, -R7, R22 ;  /* 0x00000016071a7221 */ /* 0x000fe40000000100 */
[----:B------:R-:W0:Y:S01]  /*16a0*/  SHFL.BFLY PT, R22, R13, 0x2, 0x1f ;  /* 0x0c401f000d167f89 */ /* 0x000e2200000e0000 */
[----:B------:R-:W-:Y:S02]  /*16b0*/  FSEL R28, R28, RZ, P4 ;  /* 0x000000ff1c1c7208 */ /* 0x000fe40002000000 */
[----:B------:R-:W-:Y:S01]  /*16c0*/  FSEL R30, R30, R13, P0 ;  /* 0x0000000d1e1e7208 */ /* 0x000fe20000000000 */
[----:B-1----:R-:W-:Y:S01]  /*16d0*/  FADD R23, R11, R24 ;  /* 0x000000180b177221 */ /* 0x002fe20000000000 */
[C---:B------:R-:W-:Y:S01]  /*16e0*/  FMUL R25, R26.reuse, R26 ;  /* 0x0000001a1a197220 */ /* 0x040fe20000400000 */
[----:B------:R-:W-:-:S02]  /*16f0*/  FFMA R11, R26, R28, R7 ;  /* 0x0000001c1a0b7223 */ /* 0x000fc40000000007 */
[----:B------:R-:W-:Y:S01]  /*1700*/  @!P5 FMUL R30, R30, 16777216 ;  /* 0x4b8000001e1ed820 */ /* 0x000fe20000400000 */
[----:B------:R-:W-:Y:S02]  /*1710*/  FMUL R25, R10, R25 ;  /* 0x000000190a197220 */ /* 0x000fe40000400000 */
[----:B------:R-:W1:Y:S02]  /*1720*/  SHFL.BFLY PT, R10, R11, 0x4, 0x1f ;  /* 0x0c801f000b0a7f89 */ /* 0x000e6400000e0000 */
[----:B------:R-:W-:Y:S01]  /*1730*/  FFMA R23, R28, R25, R23 ;  /* 0x000000191c177223 */ /* 0x000fe20000000017 */
[----:B------:R-:W2:Y:S01]  /*1740*/  MUFU.RCP R30, R30 ;  /* 0x0000001e001e7308 */ /* 0x000ea20000001000 */
[----:B------:R-:W-:-:S03]  /*1750*/  @P0 FMUL R15, R15, 0.25 ;  /* 0x3e8000000f0f0820 */ /* 0x000fc60000400000 */
[----:B------:R-:W3:Y:S01]  /*1760*/  SHFL.BFLY PT, R24, R23, 0x4, 0x1f ;  /* 0x0c801f0017187f89 */ /* 0x000ee200000e0000 */
[----:B------:R-:W-:Y:S01]  /*1770*/  @!P5 FMUL R15, R15, 16777216 ;  /* 0x4b8000000f0fd820 */ /* 0x000fe20000400000 */
[C---:B0-----:R-:W-:Y:S01]  /*1780*/  FADD R7, R13.reuse, R22 ;  /* 0x000000160d077221 */ /* 0x041fe20000000000 */
[----:B------:R-:W-:-:S04]  /*1790*/  FSETP.NEU.AND P4, PT, R13, RZ, PT ;  /* 0x000000ff0d00720b */ /* 0x000fc80003f8d000 */
[C---:B------:R-:W-:Y:S01]  /*17a0*/  FSETP.GEU.AND P5, PT, |R7|.reuse, 1.175494350822287508e-38, PT ;  /* 0x008000000700780b */ /* 0x040fe20003fae200 */
[----:B--2---:R-:W-:Y:S01]  /*17b0*/  FMUL R15, R30, R15 ;  /* 0x0000000f1e0f7220 */ /* 0x004fe20000400000 */
[C---:B------:R-:W-:Y:S01]  /*17c0*/  FMUL R26, R7.reuse, 0.25 ;  /* 0x3e800000071a7820 */ /* 0x040fe20000400000 */
[----:B------:R-:W-:-:S03]  /*17d0*/  FSETP.GT.AND P0, PT, |R7|, 8.50705917302346158658e+37, PT ;  /* 0x7e8000000700780b */ /* 0x000fc60003f04200 */
[----:B------:R-:W-:Y:S01]  /*17e0*/  FSEL R15, R15, RZ, P4 ;  /* 0x000000ff0f0f7208 */ /* 0x000fe20002000000 */
[----:B-1----:R-:W-:Y:S01]  /*17f0*/  FADD R10, -R11, R10 ;  /* 0x0000000a0b0a7221 */ /* 0x002fe20000000100 */
[----:B------:R-:W-:-:S03]  /*1800*/  FSEL R26, R26, R7, P0 ;  /* 0x000000071a1a7208 */ /* 0x000fc60000000000 */
[C---:B------:R-:W-:Y:S01]  /*1810*/  FFMA R11, R10.reuse, R15, R11 ;  /* 0x0000000f0a0b7223 */ /* 0x040fe2000000000b */
[----:B------:R-:W-:Y:S02]  /*1820*/  FMUL R25, R10, R10 ;  /* 0x0000000a0a197220 */ /* 0x000fe40000400000 */
[----:B------:R-:W0:Y:S01]  /*1830*/  SHFL.BFLY PT, R10, R7, 0x1, 0x1f ;  /* 0x0c201f00070a7f89 */ /* 0x000e2200000e0000 */
[----:B------:R-:W-:Y:S01]  /*1840*/  @!P5 FMUL R26, R26, 16777216 ;  /* 0x4b8000001a1ad820 */ /* 0x000fe20000400000 */
[----:B---3--:R-:W-:Y:S01]  /*1850*/  FADD R24, R23, R24 ;  /* 0x0000001817187221 */ /* 0x008fe20000000000 */
[----:B------:R-:W-:Y:S02]  /*1860*/  FMUL R25, R14, R25 ;  /* 0x000000190e197220 */ /* 0x000fe40000400000 */
[----:B------:R-:W1:Y:S01]  /*1870*/  SHFL.BFLY PT, R14, R11, 0x2, 0x1f ;  /* 0x0c401f000b0e7f89 */ /* 0x000e6200000e0000 */
[----:B------:R-:W2:Y:S01]  /*1880*/  MUFU.RCP R27, R26 ;  /* 0x0000001a001b7308 */ /* 0x000ea20000001000 */
[----:B------:R-:W-:Y:S01]  /*1890*/  FFMA R24, R15, R25, R24 ;  /* 0x000000190f187223 */ /* 0x000fe20000000018 */
[----:B------:R-:W-:-:S04]  /*18a0*/  @P0 FMUL R22, R22, 0.25 ;  /* 0x3e80000016160820 */ /* 0x000fc80000400000 */
[----:B------:R-:W3:Y:S01]  /*18b0*/  SHFL.BFLY PT, R23, R24, 0x2, 0x1f ;  /* 0x0c401f0018177f89 */ /* 0x000ee200000e0000 */
[----:B------:R-:W-:Y:S01]  /*18c0*/  @!P5 FMUL R22, R22, 16777216 ;  /* 0x4b8000001616d820 */ /* 0x000fe20000400000 */
[----:B------:R-:W-:-:S03]  /*18d0*/  FSETP.NEU.AND P0, PT, R7, RZ, PT ;  /* 0x000000ff0700720b */ /* 0x000fc60003f0d000 */
[----:B--2---:R-:W-:Y:S01]  /*18e0*/  FMUL R27, R27, R22 ;  /* 0x000000161b1b7220 */ /* 0x004fe20000400000 */
[----:B0-----:R-:W-:-:S04]  /*18f0*/  FADD R15, R7, R10 ;  /* 0x0000000a070f7221 */ /* 0x001fc80000000000 */
[----:B------:R-:W-:Y:S01]  /*1900*/  FSEL R27, R27, RZ, P0 ;  /* 0x000000ff1b1b7208 */ /* 0x000fe20000000000 */
[----:B-1----:R-:W-:Y:S01]  /*1910*/  FADD R14, -R11, R14 ;  /* 0x0000000e0b0e7221 */ /* 0x002fe20000000100 */
[C---:B------:R-:W-:Y:S01]  /*1920*/  FSETP.GEU.AND P4, PT, |R15|.reuse, 1.175494350822287508e-38, PT ;  /* 0x008000000f00780b */ /* 0x040fe20003f8e200 */
[C---:B------:R-:W-:Y:S01]  /*1930*/  FMUL R22, R15.reuse, 0.25 ;  /* 0x3e8000000f167820 */ /* 0x040fe20000400000 */
[----:B------:R-:W-:Y:S01]  /*1940*/  FSETP.GT.AND P0, PT, |R15|, 8.50705917302346158658e+37, PT ;  /* 0x7e8000000f00780b */ /* 0x000fe20003f04200 */
[C---:B------:R-:W-:Y:S01]  /*1950*/  FFMA R11, R14.reuse, R27, R11 ;  /* 0x0000001b0e0b7223 */ /* 0x040fe2000000000b */
[----:B------:R-:W-:Y:S01]  /*1960*/  FMUL R14, R14, R14 ;  /* 0x0000000e0e0e7220 */ /* 0x000fe20000400000 */
[----:B---3--:R-:W-:Y:S01]  /*1970*/  FADD R24, R24, R23 ;  /* 0x0000001718187221 */ /* 0x008fe20000000000 */
[----:B------:R-:W-:Y:S02]  /*1980*/  FSEL R23, R22, R15, P0 ;  /* 0x0000000f16177208 */ /* 0x000fe40000000000 */
[----:B------:R-:W-:Y:S01]  /*1990*/  FMUL R14, R13, R14 ;  /* 0x0000000e0d0e7220 */ /* 0x000fe20000400000 */
[----:B------:R-:W0:Y:S03]  /*19a0*/  SHFL.BFLY PT, R22, R11, 0x1, 0x1f ;  /* 0x0c201f000b167f89 */ /* 0x000e2600000e0000 */
[----:B------:R-:W-:Y:S01]  /*19b0*/  FFMA R14, R27, R14, R24 ;  /* 0x0000000e1b0e7223 */ /* 0x000fe20000000018 */
[----:B------:R-:W-:-:S04]  /*19c0*/  @!P4 FMUL R23, R23, 16777216 ;  /* 0x4b8000001717c820 */ /* 0x000fc80000400000 */
[----:B------:R-:W1:Y:S02]  /*19d0*/  SHFL.BFLY PT, R13, R14, 0x1, 0x1f ;  /* 0x0c201f000e0d7f89 */ /* 0x000e6400000e0000 */
[----:B------:R-:W2:Y:S01]  /*19e0*/  MUFU.RCP R23, R23 ;  /* 0x0000001700177308 */ /* 0x000ea20000001000 */
[----:B------:R-:W-:Y:S01]  /*19f0*/  @P0 FMUL R10, R10, 0.25 ;  /* 0x3e8000000a0a0820 */ /* 0x000fe20000400000 */
[----:B------:R-:W-:-:S03]  /*1a00*/  LOP3.LUT P0, RZ, R4, 0xf, RZ, 0xc0, !PT ;  /* 0x0000000f04ff7812 */ /* 0x000fc6000780c0ff */
[----:B------:R-:W-:Y:S01]  /*1a10*/  @!P4 FMUL R10, R10, 16777216 ;  /* 0x4b8000000a0ac820 */ /* 0x000fe20000400000 */
[----:B------:R-:W-:Y:S02]  /*1a20*/  FSETP.NEU.AND P4, PT, R15, RZ, PT ;  /* 0x000000ff0f00720b */ /* 0x000fe40003f8d000 */
[----:B------:R-:W-:Y:S01]  /*1a30*/  ISETP.LT.AND P0, PT, R4, 0x10, !P0 ;  /* 0x000000100400780c */ /* 0x000fe20004701270 */
[----:B0-----:R-:W-:Y:S01]  /*1a40*/  FADD R22, -R11, R22 ;  /* 0x000000160b167221 */ /* 0x001fe20000000100 */
[----:B--2---:R-:W-:-:S03]  /*1a50*/  FMUL R10, R23, R10 ;  /* 0x0000000a170a7220 */ /* 0x004fc60000400000 */
[----:B------:R-:W-:Y:S02]  /*1a60*/  FMUL R24, R22, R22 ;  /* 0x0000001616187220 */ /* 0x000fe40000400000 */
[----:B------:R-:W-:Y:S01]  /*1a70*/  FSEL R10, R10, RZ, P4 ;  /* 0x000000ff0a0a7208 */ /* 0x000fe20002000000 */
[----:B-1----:R-:W-:Y:S01]  /*1a80*/  FADD R25, R14, R13 ;  /* 0x0000000d0e197221 */ /* 0x002fe20000000000 */
[----:B------:R-:W-:-:S03]  /*1a90*/  FMUL R24, R7, R24 ;  /* 0x0000001807187220 */ /* 0x000fc60000400000 */
[----:B------:R-:W-:Y:S01]  /*1aa0*/  FFMA R13, R22, R10, R11 ;  /* 0x0000000a160d7223 */ /* 0x000fe2000000000b */
[----:B------:R-:W-:Y:S01]  /*1ab0*/  FFMA R25, R10, R24, R25 ;  /* 0x000000180a197223 */ /* 0x000fe20000000019 */
[----:B------:R0:W-:Y:S04]  /*1ac0*/  @P0 STS [R4.X4+0x80], R15 ;  /* 0x0000800f04000388 */ /* 0x0001e80000004800 */
[----:B------:R-:W-:Y:S04]  /*1ad0*/  @P0 STS [R4.X4], R13 ;  /* 0x0000000d04000388 */ /* 0x000fe80000004800 */
[----:B------:R-:W-:Y:S04]  /*1ae0*/  @P0 STS [R4.X4+0x40], R25 ;  /* 0x0000401904000388 */ /* 0x000fe80000004800 */
[----:B------:R-:W-:Y:S01]  /*1af0*/  BAR.SYNC.DEFER_BLOCKING 0x0 ;  /* 0x0000000000007b1d */ /* 0x000fe20000010000 */
[----:B------:R-:W-:-:S04]  /*1b00*/  IADD3 R26, R3, -0x200, RZ ;  /* 0xfffffe00031a7810 */ /* 0x000fc80007ffe0ff */
[----:B------:R-:W-:Y:S02]  /*1b10*/  IADD3 R23, R26, 0x200, RZ ;  /* 0x000002001a177810 */ /* 0x000fe40007ffe0ff */
[----:B------:R-:W-:-:S03]  /*1b20*/  PRMT R24, RZ, 0x7610, R24 ;  /* 0x00007610ff187816 */ /* 0x000fc60000000018 */
[----:B------:R-:W-:Y:S01]  /*1b30*/  IMAD.WIDE R10, R23, R0, c[0x0][0x1a0] ;  /* 0x00006800170a7625 */ /* 0x000fe200078e0200 */
[----:B------:R-:W2:Y:S04]  /*1b40*/  LDG.E.EL.U16 R27, [R16.64+0x6000] ;  /* 0x00600004101b7981 */ /* 0x000ea8000c2e1500 */
[----:B------:R-:W3:Y:S04]  /*1b50*/  @!P1 LDG.E.EF.U16 R24, [R10.64] ;  /* 0x000000040a189981 */ /* 0x000ee8000c0e1500 */
[----:B------:R-:W4:Y:S04]  /*1b60*/  LDG.E.EL.U16 R29, [R16.64+0x4800] ;  /* 0x00480004101d7981 */ /* 0x000f28000c2e1500 */
[----:B------:R-:W5:Y:S04]  /*1b70*/  LDG.E.EL R26, [R20.64+0xc000] ;  /* 0x00c00004141a7981 */ /* 0x000f68000c2e1900 */
[----:B------:R-:W5:Y:S04]  /*1b80*/  LDG.E.EL R28, [R20.64+0x9000] ;  /* 0x00900004141c7981 */ /* 0x000f68000c2e1900 */
[----:B------:R-:W1:Y:S04]  /*1b90*/  LDS R14, [0x40] ;  /* 0x00004000ff0e7984 */ /* 0x000e680000000800 */
[----:B------:R-:W2:Y:S01]  /*1ba0*/  LDS R7, [RZ] ;  /* 0x00000000ff077984 */ /* 0x000ea20000000800 */
[----:B0-----:R-:W-:-:S04]  /*1bb0*/  IMAD.MOV.U32 R15, RZ, RZ, 0x39aaaaab ;  /* 0x39aaaaabff0f7424 */ /* 0x001fc800078e00ff */
[----:B-1----:R-:W-:-:S04]  /*1bc0*/  FFMA R14, R14, R15, 9.9999999747524270788e-07 ;  /* 0x358637bd0e0e7423 */ /* 0x002fc8000000000f */
[----:B------:R0:W1:Y:S02]  /*1bd0*/  MUFU.RSQ R22, R14 ;  /* 0x0000000e00167308 */ /* 0x0000640000001400 */
[----:B0-----:R-:W-:Y:S01]  /*1be0*/  PRMT R14, RZ, 0x7610, R14 ;  /* 0x00007610ff0e7816 */ /* 0x001fe2000000000e */
[----:B--2---:R-:W-:Y:S02]  /*1bf0*/  IMAD.U32 R27, R27, 0x10000, RZ ;  /* 0x000100001b1b7824 */ /* 0x004fe400078e00ff */
[----:B---3--:R-:W-:Y:S02]  /*1c00*/  IMAD.U32 R24, R24, 0x10000, RZ ;  /* 0x0001000018187824 */ /* 0x008fe400078e00ff */
[----:B----4-:R-:W-:Y:S02]  /*1c10*/  IMAD.U32 R29, R29, 0x10000, RZ ;  /* 0x000100001d1d7824 */ /* 0x010fe400078e00ff */
[----:B------:R-:W-:Y:S01]  /*1c20*/  FADD R11, -R7, R24 ;  /* 0x00000018070b7221 */ /* 0x000fe20000000100 */
[----:B-----5:R-:W-:-:S03]  /*1c30*/  FADD R26, R26, R27 ;  /* 0x0000001b1a1a7221 */ /* 0x020fc60000000000 */
[----:B-1----:R-:W-:Y:S01]  /*1c40*/  FMUL R11, R22, R11 ;  /* 0x0000000b160b7220 */ /* 0x002fe20000400000 */
[----:B------:R-:W-:Y:S01]  /*1c50*/  FADD R28, R28, R29 ;  /* 0x0000001d1c1c7221 */ /* 0x000fe20000000000 */
[----:B------:R-:W-:-:S04]  /*1c60*/  FADD R26, R26, 1 ;  /* 0x3f8000001a1a7421 */ /* 0x000fc80000000000 */
[----:B------:R-:W-:Y:S01]  /*1c70*/  FFMA R13, R11, R26, R28 ;  /* 0x0000001a0b0d7223 */ /* 0x000fe2000000001c */
[----:B------:R-:W-:-:S04]  /*1c80*/  IMAD.WIDE R10, R23, R0, c[0x0][0x1a8] ;  /* 0x00006a00170a7625 */ /* 0x000fc800078e0200 */
[----:B------:R-:W-:-:S04]  /*1c90*/  F2FP.BF16.PACK_AB R15, RZ, R13 ;  /* 0x0000000dff0f723e */ /* 0x000fc800000010ff */
[----:B------:R-:W-:-:S05]  /*1ca0*/  PRMT R27, R15, 0x7610, R27 ;  /* 0x000076100f1b7816 */ /* 0x000fca000000001b */
[----:B------:R0:W-:Y:S04]  /*1cb0*/  @!P1 STG.E.U16 [R10.64], R27 ;  /* 0x0000001b0a009986 */ /* 0x0001e8000c101504 */
[----:B------:R-:W2:Y:S04]  /*1cc0*/  @!P1 LDG.E.EF.U16 R14, [R18.64] ;  /* 0x00000004120e9981 */ /* 0x000ea8000c0e1500 */
[----:B------:R-:W3:Y:S04]  /*1cd0*/  LDG.E.EL.U16 R23, [R16.64+0x6400] ;  /* 0x0064000410177981 */ /* 0x000ee8000c2e1500 */
[----:B------:R-:W4:Y:S04]  /*1ce0*/  LDG.E.EL.U16 R26, [R16.64+0x4c00] ;  /* 0x004c0004101a7981 */ /* 0x000f28000c2e1500 */
[----:B------:R-:W5:Y:S04]  /*1cf0*/  LDG.E.EL R15, [R20.64+0xc800] ;  /* 0x00c80004140f7981 */ /* 0x000f68000c2e1900 */
[----:B------:R-:W5:Y:S01]  /*1d00*/  LDG.E.EL R25, [R20.64+0x9800] ;  /* 0x0098000414197981 */ /* 0x000f62000c2e1900 */
[----:B0-----:R-:W-:-:S04]  /*1d10*/  IMAD.WIDE R10, R9, R0, c[0x0][0x1a8] ;  /* 0x00006a00090a7625 */ /* 0x001fc800078e0200 */
[----:B--2---:R-:W-:Y:S02]  /*1d20*/  IMAD.U32 R14, R14, 0x10000, RZ ;  /* 0x000100000e0e7824 */ /* 0x004fe400078e00ff */
[----:B---3--:R-:W-:Y:S02]  /*1d30*/  IMAD.U32 R24, R23, 0x10000, RZ ;  /* 0x0001000017187824 */ /* 0x008fe400078e00ff */
[----:B------:R-:W-:Y:S01]  /*1d40*/  FADD R23, -R7, R14 ;  /* 0x0000000e07177221 */ /* 0x000fe20000000100 */
[----:B----4-:R-:W-:Y:S01]  /*1d50*/  IMAD.U32 R26, R26, 0x10000, RZ ;  /* 0x000100001a1a7824 */ /* 0x010fe200078e00ff */
[----:B-----5:R-:W-:Y:S02]  /*1d60*/  FADD R15, R15, R24 ;  /* 0x000000180f0f7221 */ /* 0x020fe40000000000 */
[----:B------:R-:W-:Y:S01]  /*1d70*/  FMUL R18, R22, R23 ;  /* 0x0000001716127220 */ /* 0x000fe20000400000 */
[----:B------:R-:W-:Y:S01]  /*1d80*/  FADD R25, R25, R26 ;  /* 0x0000001a19197221 */ /* 0x000fe20000000000 */
[----:B------:R-:W-:-:S04]  /*1d90*/  FADD R15, R15, 1 ;  /* 0x3f8000000f0f7421 */ /* 0x000fc80000000000 */
[----:B------:R-:W-:Y:S01]  /*1da0*/  FFMA R18, R18, R15, R25 ;  /* 0x0000000f12127223 */ /* 0x000fe20000000019 */
[----:B------:R-:W-:-:S04]  /*1db0*/  IADD3 R15, R3, 0x400, RZ ;  /* 0x00000400030f7810 */ /* 0x000fc80007ffe0ff */
[----:B------:R-:W-:Y:S01]  /*1dc0*/  F2FP.BF16.PACK_AB R19, RZ, R18 ;  /* 0x00000012ff13723e */ /* 0x000fe200000010ff */
[----:B------:R-:W-:Y:S01]  /*1dd0*/  IMAD.WIDE R24, R15, R0, c[0x0][0x1a0] ;  /* 0x000068000f187625 */ /* 0x000fe200078e0200 */
[----:B------:R-:W-:Y:S02]  /*1de0*/  PRMT R14, RZ, 0x7610, R14 ;  /* 0x00007610ff0e7816 */ /* 0x000fe4000000000e */
[----:B------:R-:W-:-:S05]  /*1df0*/  PRMT R29, R19, 0x7610, R29 ;  /* 0x00007610131d7816 */ /* 0x000fca000000001d */
[----:B------:R0:W-:Y:S04]  /*1e00*/  @!P1 STG.E.U16 [R10.64], R29 ;  /* 0x0000001d0a009986 */ /* 0x0001e8000c101504 */
[----:B------:R1:W2:Y:S04]  /*1e10*/  @!P1 LDG.E.EF.U16 R14, [R24.64] ;  /* 0x00000004180e9981 */ /* 0x0002a8000c0e1500 */
[----:B------:R-:W3:Y:S04]  /*1e20*/  LDG.E.EL.U16 R19, [R16.64+0x6800] ;  /* 0x0068000410137981 */ /* 0x000ee8000c2e1500 */
[----:B------:R-:W4:Y:S04]  /*1e30*/  LDG.E.EL.U16 R27, [R16.64+0x5000] ;  /* 0x00500004101b7981 */ /* 0x000f28000c2e1500 */
[----:B------:R-:W5:Y:S04]  /*1e40*/  LDG.E.EL R9, [R20.64+0xd000] ;  /* 0x00d0000414097981 */ /* 0x000f68000c2e1900 */
[----:B------:R-:W5:Y:S01]  /*1e50*/  LDG.E.EL R23, [R20.64+0xa000] ;  /* 0x00a0000414177981 */ /* 0x000f62000c2e1900 */
[----:B0-----:R-:W-:-:S04]  /*1e60*/  IADD3 R11, R3, 0x400, RZ ;  /* 0x00000400030b7810 */ /* 0x001fc80007ffe0ff */
[----:B------:R-:W-:Y:S02]  /*1e70*/  IADD3 R11, R11, 0x200, RZ ;  /* 0x000002000b0b7810 */ /* 0x000fe40007ffe0ff */
[----:B------:R-:W-:-:S03]  /*1e80*/  PRMT R10, RZ, 0x7610, R10 ;  /* 0x00007610ff0a7816 */ /* 0x000fc6000000000a */
[----:B-1----:R-:W-:-:S04]  /*1e90*/  IMAD.WIDE R24, R11, R0, c[0x0][0x1a0] ;  /* 0x000068000b187625 */ /* 0x002fc800078e0200 */
        /* <DEDUP_REMOVED lines=9> */
[----:B------:R-:W-:-:S04]  /*1f30*/  IMAD.WIDE R14, R15, R0, c[0x0][0x1a8] ;  /* 0x00006a000f0e7625 */ /* 0x000fc800078e0200 */
[----:B------:R-:W-:-:S04]  /*1f40*/  F2FP.BF16.PACK_AB R19, RZ, R9 ;  /* 0x00000009ff13723e */ /* 0x000fc800000010ff */
[----:B------:R-:W-:-:S05]  /*1f50*/  PRMT R29, R19, 0x7610, R29 ;  /* 0x00007610131d7816 */ /* 0x000fca000000001d */
[----:B------:R0:W-:Y:S04]  /*1f60*/  @!P1 STG.E.U16 [R14.64], R29 ;  /* 0x0000001d0e009986 */ /* 0x0001e8000c101504 */
[----:B------:R1:W2:Y:S04]  /*1f70*/  @!P1 LDG.E.EF.U16 R10, [R24.64] ;  /* 0x00000004180a9981 */ /* 0x0002a8000c0e1500 */
[----:B------:R-:W3:Y:S04]  /*1f80*/  LDG.E.EL.U16 R23, [R16.64+0x6c00] ;  /* 0x006c000410177981 */ /* 0x000ee8000c2e1500 */
[----:B------:R-:W4:Y:S04]  /*1f90*/  LDG.E.EL.U16 R28, [R16.64+0x5400] ;  /* 0x00540004101c7981 */ /* 0x000f28000c2e1500 */
[----:B------:R-:W5:Y:S04]  /*1fa0*/  LDG.E.EL R19, [R20.64+0xd800] ;  /* 0x00d8000414137981 */ /* 0x000f68000c2e1900 */
[----:B------:R-:W5:Y:S01]  /*1fb0*/  LDG.E.EL R27, [R20.64+0xa800] ;  /* 0x00a80004141b7981 */ /* 0x000f62000c2e1900 */
[----:B-1----:R-:W-:-:S04]  /*1fc0*/  IADD3 R25, R3, 0x600, RZ ;  /* 0x0000060003197810 */ /* 0x002fc80007ffe0ff */
[----:B------:R-:W-:Y:S02]  /*1fd0*/  IADD3 R25, R25, 0x200, RZ ;  /* 0x0000020019197810 */ /* 0x000fe40007ffe0ff */
[----:B------:R-:W-:Y:S01]  /*1fe0*/  PRMT R24, RZ, 0x7610, R24 ;  /* 0x00007610ff187816 */ /* 0x000fe20000000018 */
        /* <DEDUP_REMOVED lines=10> */
[----:B0-----:R-:W-:-:S04]  /*2090*/  F2FP.BF16.PACK_AB R14, RZ, R19 ;  /* 0x00000013ff0e723e */ /* 0x001fc800000010ff */
[----:B------:R-:W-:Y:S01]  /*20a0*/  PRMT R30, R14, 0x7610, R30 ;  /* 0x000076100e1e7816 */ /* 0x000fe2000000001e */
[----:B------:R-:W-:-:S04]  /*20b0*/  IMAD.WIDE R14, R25, R0, c[0x0][0x1a0] ;  /* 0x00006800190e7625 */ /* 0x000fc800078e0200 */
[----:B------:R0:W-:Y:S04]  /*20c0*/  @!P1 STG.E.U16 [R10.64], R30 ;  /* 0x0000001e0a009986 */ /* 0x0001e8000c101504 */
[----:B------:R-:W2:Y:S04]  /*20d0*/  @!P1 LDG.E.EF.U16 R24, [R14.64] ;  /* 0x000000040e189981 */ /* 0x000ea8000c0e1500 */
[----:B------:R-:W3:Y:S04]  /*20e0*/  LDG.E.EL.U16 R26, [R16.64+0x7000] ;  /* 0x00700004101a7981 */ /* 0x000ee8000c2e1500 */
[----:B------:R-:W4:Y:S04]  /*20f0*/  LDG.E.EL.U16 R28, [R16.64+0x5800] ;  /* 0x00580004101c7981 */ /* 0x000f28000c2e1500 */
[----:B------:R-:W5:Y:S04]  /*2100*/  LDG.E.EL R23, [R20.64+0xe000] ;  /* 0x00e0000414177981 */ /* 0x000f68000c2e1900 */
[----:B------:R-:W5:Y:S01]  /*2110*/  LDG.E.EL R27, [R20.64+0xb000] ;  /* 0x00b00004141b7981 */ /* 0x000f62000c2e1900 */
[----:B0-----:R-:W-:-:S02]  /*2120*/  IADD3 R10, R3, 0x800, RZ ;  /* 0x00000800030a7810 */ /* 0x001fc40007ffe0ff */
[----:B------:R-:W-:Y:S01]  /*2130*/  FSETP.GT.AND P4, PT, R13, +INF , PT ;  /* 0x7f8000000d00780b */ /* 0x000fe20003f84000 */
        /* <DEDUP_REMOVED lines=11> */
[-C--:B------:R-:W-:Y:S01]  /*21f0*/  IMAD.WIDE R10, R25, R0.reuse, c[0x0][0x1a8] ;  /* 0x00006a00190a7625 */ /* 0x080fe200078e0200 */
[----:B------:R-:W-:Y:S02]  /*2200*/  PRMT R26, RZ, 0x7610, R26 ;  /* 0x00007610ff1a7816 */ /* 0x000fe4000000001a */
[----:B------:R-:W-:Y:S01]  /*2210*/  PRMT R31, R14, 0x7610, R31 ;  /* 0x000076100e1f7816 */ /* 0x000fe2000000001f */
[----:B------:R-:W-:-:S04]  /*2220*/  IMAD.WIDE R14, R23, R0, c[0x0][0x1a0] ;  /* 0x00006800170e7625 */ /* 0x000fc800078e0200 */
[----:B------:R0:W-:Y:S04]  /*2230*/  @!P1 STG.E.U16 [R10.64], R31 ;  /* 0x0000001f0a009986 */ /* 0x0001e8000c101504 */
[----:B------:R-:W2:Y:S04]  /*2240*/  @!P1 LDG.E.EF.U16 R26, [R14.64] ;  /* 0x000000040e1a9981 */ /* 0x000ea8000c0e1500 */
[----:B------:R1:W3:Y:S04]  /*2250*/  LDG.E.EL.U16 R28, [R16.64+0x7400] ;  /* 0x00740004101c7981 */ /* 0x0002e8000c2e1500 */
[----:B------:R1:W4:Y:S04]  /*2260*/  LDG.E.EL.U16 R30, [R16.64+0x5c00] ;  /* 0x005c0004101e7981 */ /* 0x000328000c2e1500 */
[----:B------:R-:W5:Y:S04]  /*2270*/  LDG.E.EL R27, [R20.64+0xe800] ;  /* 0x00e80004141b7981 */ /* 0x000f68000c2e1900 */
[----:B------:R-:W5:Y:S01]  /*2280*/  LDG.E.EL R29, [R20.64+0xb800] ;  /* 0x00b80004141d7981 */ /* 0x000f62000c2e1900 */
[----:B------:R-:W-:-:S04]  /*2290*/  FSEL R25, R13, +INF , !P4 ;  /* 0x7f8000000d197808 */ /* 0x000fc80006000000 */
[----:B------:R-:W-:-:S04]  /*22a0*/  FSEL R25, R25, +INF , !P1 ;  /* 0x7f80000019197808 */ /* 0x000fc80004800000 */
[CC--:B------:R-:W-:Y:S02]  /*22b0*/  FSETP.GEU.AND P5, PT, R25.reuse, R18.reuse, PT ;  /* 0x000000121900720b */ /* 0x0c0fe40003fae000 */
[C---:B------:R-:W-:Y:S02]  /*22c0*/  FSETP.NAN.AND P4, PT, R25.reuse, R25, PT ;  /* 0x000000191900720b */ /* 0x040fe40003f88000 */
[----:B0-----:R-:W-:-:S04]  /*22d0*/  FSEL R10, R25, R18, !P5 ;  /* 0x00000012190a7208 */ /* 0x001fc80006800000 */
[----:B------:R-:W-:-:S04]  /*22e0*/  @!P1 FSEL R25, R25, R10, P4 ;  /* 0x0000000a19199208 */ /* 0x000fc80002000000 */
[C---:B------:R-:W-:Y:S02]  /*22f0*/  FSETP.GEU.AND P5, PT, R25.reuse, R9, PT ;  /* 0x000000091900720b */ /* 0x040fe40003fae000 */
[C---:B------:R-:W-:Y:S02]  /*2300*/  FSETP.NAN.AND P4, PT, R25.reuse, R25, PT ;  /* 0x000000191900720b */ /* 0x040fe40003f88000 */
[----:B------:R-:W-:-:S04]  /*2310*/  FSEL R10, R25, R9, !P5 ;  /* 0x00000009190a7208 */ /* 0x000fc80006800000 */
[----:B------:R-:W-:-:S04]  /*2320*/  @!P1 FSEL R25, R25, R10, P4 ;  /* 0x0000000a19199208 */ /* 0x000fc80002000000 */
[C---:B------:R-:W-:Y:S02]  /*2330*/  FSETP.GEU.AND P5, PT, R25.reuse, R19, PT ;  /* 0x000000131900720b */ /* 0x040fe40003fae000 */
[C---:B------:R-:W-:Y:S02]  /*2340*/  FSETP.NAN.AND P4, PT, R25.reuse, R25, PT ;  /* 0x000000191900720b */ /* 0x040fe40003f88000 */
[----:B------:R-:W-:-:S04]  /*2350*/  FSEL R10, R25, R19, !P5 ;  /* 0x00000013190a7208 */ /* 0x000fc80006800000 */
[----:B------:R-:W-:-:S04]  /*2360*/  @!P1 FSEL R25, R25, R10, P4 ;  /* 0x0000000a19199208 */ /* 0x000fc80002000000 */
[CC--:B------:R-:W-:Y:S02]  /*2370*/  FSETP.GEU.AND P5, PT, R25.reuse, R24.reuse, PT ;  /* 0x000000181900720b */ /* 0x0c0fe40003fae000 */
[C---:B------:R-:W-:Y:S02]  /*2380*/  FSETP.NAN.AND P4, PT, R25.reuse, R25, PT ;  /* 0x000000191900720b */ /* 0x040fe40003f88000 */
[----:B------:R-:W-:-:S04]  /*2390*/  FSEL R10, R25, R24, !P5 ;  /* 0x00000018190a7208 */ /* 0x000fc80006800000 */
[----:B------:R-:W-:-:S05]  /*23a0*/  @!P1 FSEL R25, R25, R10, P4 ;  /* 0x0000000a19199208 */ /* 0x000fca0002000000 */
[----:B-1----:R-:W-:-:S05]  /*23b0*/  IMAD.MOV.U32 R16, RZ, RZ, R25 ;  /* 0x000000ffff107224 */ /* 0x002fca00078e0019 */
[----:B------:R-:W-:Y:S01]  /*23c0*/  FSETP.NAN.AND P4, PT, R16, R16, PT ;  /* 0x000000101000720b */ /* 0x000fe20003f88000 */
        /* <DEDUP_REMOVED lines=8> */
[----:B------:R-:W-:-:S05]  /*2450*/  FFMA R14, R7, R14, R30 ;  /* 0x0000000e070e7223 */ /* 0x000fca000000001e */
[----:B------:R-:W-:-:S04]  /*2460*/  FSETP.GEU.AND P5, PT, R16, R14, PT ;  /* 0x0000000e1000720b */ /* 0x000fc80003fae000 */
[----:B------:R-:W-:-:S04]  /*2470*/  FSEL R7, R16, R14, !P5 ;  /* 0x0000000e10077208 */ /* 0x000fc80006800000 */
[----:B------:R-:W-:-:S05]  /*2480*/  @!P1 FSEL R16, R16, R7, P4 ;  /* 0x0000000710109208 */ /* 0x000fca0002000000 */
[----:B------:R-:W0:Y:S01]  /*2490*/  SHFL.BFLY PT, R7, R16, 0x10, 0x1f ;  /* 0x0e001f0010077f89 */ /* 0x000e2200000e0000 */
[C---:B------:R-:W-:Y:S02]  /*24a0*/  FSETP.NAN.AND P4, PT, R16.reuse, R16, PT ;  /* 0x000000101000720b */ /* 0x040fe40003f88000 */
[----:B0-----:R-:W-:-:S11]  /*24b0*/  FSETP.GEU.AND P5, PT, R16, R7, PT ;  /* 0x000000071000720b */ /* 0x001fd60003fae000 */
[----:B------:R-:W-:-:S05]  /*24c0*/  @!P4 FSEL R16, R16, R7, !P5 ;  /* 0x000000071010c208 */ /* 0x000fca0006800000 */
[----:B------:R-:W0:Y:S01]  /*24d0*/  SHFL.BFLY PT, R7, R16, 0x8, 0x1f ;  /* 0x0d001f0010077f89 */ /* 0x000e2200000e0000 */
[C---:B------:R-:W-:Y:S02]  /*24e0*/  FSETP.NAN.AND P4, PT, R16.reuse, R16, PT ;  /* 0x000000101000720b */ /* 0x040fe40003f88000 */
[----:B0-----:R-:W-:-:S13]  /*24f0*/  FSETP.GEU.AND P5, PT, R16, R7, PT ;  /* 0x000000071000720b */ /* 0x001fda0003fae000 */
[----:B------:R-:W-:-:S05]  /*2500*/  @P5 FSEL R16, R16, R7, P4 ;  /* 0x0000000710105208 */ /* 0x000fca0002000000 */
[----:B------:R-:W0:Y:S01]  /*2510*/  SHFL.BFLY PT, R7, R16, 0x4, 0x1f ;  /* 0x0c801f0010077f89 */ /* 0x000e2200000e0000 */
[C---:B------:R-:W-:Y:S02]  /*2520*/  FSETP.NAN.AND P4, PT, R16.reuse, R16, PT ;  /* 0x000000101000720b */ /* 0x040fe40003f88000 */
[----:B0-----:R-:W-:-:S13]  /*2530*/  FSETP.GEU.AND P5, PT, R16, R7, PT ;  /* 0x000000071000720b */ /* 0x001fda0003fae000 */
[----:B------:R-:W-:-:S05]  /*2540*/  @P5 FSEL R16, R16, R7, P4 ;  /* 0x0000000710105208 */ /* 0x000fca0002000000 */
[----:B------:R-:W0:Y:S01]  /*2550*/  SHFL.BFLY PT, R7, R16, 0x2, 0x1f ;  /* 0x0c401f0010077f89 */ /* 0x000e2200000e0000 */
[----:B------:R-:W-:-:S04]  /*2560*/  FSETP.GEU.AND P4, PT, R13, -INF , PT ;  /* 0xff8000000d00780b */ /* 0x000fc80003f8e000 */
[----:B------:R-:W-:-:S04]  /*2570*/  FSEL R13, R13, -INF , P4 ;  /* 0xff8000000d0d7808 */ /* 0x000fc80002000000 */
[----:B------:R-:W-:-:S04]  /*2580*/  FSEL R13, R13, -INF , !P1 ;  /* 0xff8000000d0d7808 */ /* 0x000fc80004800000 */
[----:B------:R-:W-:-:S04]  /*2590*/  FSETP.GT.AND P4, PT, R13, R18, PT ;  /* 0x000000120d00720b */ /* 0x000fc80003f84000 */
[C---:B------:R-:W-:Y:S02]  /*25a0*/  FSEL R18, R13.reuse, R18, P4 ;  /* 0x000000120d127208 */ /* 0x040fe40002000000 */
[C---:B------:R-:W-:Y:S02]  /*25b0*/  FSETP.NAN.AND P5, PT, R13.reuse, R13, PT ;  /* 0x0000000d0d00720b */ /* 0x040fe40003fa8000 */
[C---:B0-----:R-:W-:Y:S02]  /*25c0*/  FSETP.GEU.AND P4, PT, R16.reuse, R7, PT ;  /* 0x000000071000720b */ /* 0x041fe40003f8e000 */
[----:B------:R-:W-:Y:S02]  /*25d0*/  @!P1 FSEL R13, R13, R18, P5 ;  /* 0x000000120d0d9208 */ /* 0x000fe40002800000 */
[----:B------:R-:W-:Y:S02]  /*25e0*/  FSETP.NAN.AND P5, PT, R16, R16, PT ;  /* 0x000000101000720b */ /* 0x000fe40003fa8000 */
[----:B------:R-:W-:-:S04]  /*25f0*/  FSETP.GT.AND P6, PT, R13, R9, PT ;  /* 0x000000090d00720b */ /* 0x000fc80003fc4000 */
[----:B------:R-:W-:-:S03]  /*2600*/  FSEL R10, R13, R9, P6 ;  /* 0x000000090d0a7208 */ /* 0x000fc60003000000 */
[----:B------:R-:W-:Y:S02]  /*2610*/  @P4 FSEL R16, R16, R7, P5 ;  /* 0x0000000710104208 */ /* 0x000fe40002800000 */
[----:B------:R-:W-:-:S03]  /*2620*/  FSETP.NAN.AND P6, PT, R13, R13, PT ;  /* 0x0000000d0d00720b */ /* 0x000fc60003fc8000 */
[----:B------:R-:W0:Y:S01]  /*2630*/  SHFL.BFLY PT, R7, R16, 0x1, 0x1f ;  /* 0x0c201f0010077f89 */ /* 0x000e2200000e0000 */
[----:B------:R-:W-:-:S04]  /*2640*/  @!P1 FSEL R13, R13, R10, P6 ;  /* 0x0000000a0d0d9208 */ /* 0x000fc80003000000 */
[----:B------:R-:W-:Y:S01]  /*2650*/  FSETP.GT.AND P4, PT, R13, R19, PT ;  /* 0x000000130d00720b */ /* 0x000fe20003f84000 */
[----:B------:R-:W-:Y:S01]  /*2660*/  IMAD.WIDE R10, R23, R0, c[0x0][0x1a8] ;  /* 0x00006a00170a7625 */ /* 0x000fe200078e0200 */
[C---:B------:R-:W-:Y:S02]  /*2670*/  FSETP.NAN.AND P5, PT, R13.reuse, R13, PT ;  /* 0x0000000d0d00720b */ /* 0x040fe40003fa8000 */
[C---:B------:R-:W-:Y:S02]  /*2680*/  FSEL R19, R13.reuse, R19, P4 ;  /* 0x000000130d137208 */ /* 0x040fe40002000000 */
[----:B------:R-:W-:Y:S02]  /*2690*/  F2FP.BF16.PACK_AB R9, RZ, R14 ;  /* 0x0000000eff09723e */ /* 0x000fe400000010ff */
[----:B------:R-:W-:-:S03]  /*26a0*/  @!P1 FSEL R13, R13, R19, P5 ;  /* 0x000000130d0d9208 */ /* 0x000fc60002800000 */
[----:B------:R-:W-:Y:S04]  /*26b0*/  @!P1 STG.E.U16 [R10.64], R9 ;  /* 0x000000090a009986 */ /* 0x000fe8000c101504 */
[----:B------:R-:W-:Y:S01]  /*26c0*/  BAR.SYNC.DEFER_BLOCKING 0x0 ;  /* 0x0000000000007b1d */ /* 0x000fe20000010000 */
[----:B------:R-:W-:-:S04]  /*26d0*/  FSETP.GT.AND P4, PT, R13, R24, PT ;  /* 0x000000180d00720b */ /* 0x000fc80003f84000 */
[----:B------:R-:W-:Y:S02]  /*26e0*/  FSEL R24, R13, R24, P4 ;  /* 0x000000180d187208 */ /* 0x000fe40002000000 */
[C---:B0-----:R-:W-:Y:S02]  /*26f0*/  FSETP.GEU.AND P4, PT, R16.reuse, R7, PT ;  /* 0x000000071000720b */ /* 0x041fe40003f8e000 */
[----:B------:R-:W-:-:S11]  /*2700*/  FSETP.NAN.AND P6, PT, R16, R16, PT ;  /* 0x000000101000720b */ /* 0x000fd60003fc8000 */
[----:B------:R-:W-:-:S05]  /*2710*/  @P4 SEL R16, R16, R7, P6 ;  /* 0x0000000710104207 */ /* 0x000fca0003000000 */
[----:B------:R-:W-:Y:S04]  /*2720*/  @!P3 STS [R12], R16 ;  /* 0x000000100c00b388 */ /* 0x000fe80000000800 */
[----:B------:R-:W-:Y:S01]  /*2730*/  BAR.SYNC.DEFER_BLOCKING 0x0 ;  /* 0x0000000000007b1d */ /* 0x000fe20000010000 */
[----:B------:R-:W-:-:S04]  /*2740*/  FSETP.NAN.AND P5, PT, R13, R13, PT ;  /* 0x0000000d0d00720b */ /* 0x000fc80003fa8000 */
[----:B------:R-:W-:-:S05]  /*2750*/  @!P1 FSEL R13, R13, R24, P5 ;  /* 0x000000180d0d9208 */ /* 0x000fca0002800000 */
[----:B------:R-:W-:-:S05]  /*2760*/  IMAD.MOV.U32 R18, RZ, RZ, R13 ;  /* 0x000000ffff127224 */ /* 0x000fca00078e000d */
[C---:B------:R-:W-:Y:S02]  /*2770*/  FSETP.GT.AND P5, PT, R18.reuse, R14, PT ;  /* 0x0000000e1200720b */ /* 0x040fe40003fa4000 */
[C---:B------:R-:W-:Y:S02]  /*2780*/  FSETP.NAN.AND P4, PT, R18.reuse, R18, PT ;  /* 0x000000121200720b */ /* 0x040fe40003f88000 */
[C---:B------:R-:W-:Y:S01]  /*2790*/  FSEL R14, R18.reuse, R14, P5 ;  /* 0x0000000e120e7208 */ /* 0x040fe20002800000 */
[----:B------:R-:W-:Y:S03]  /*27a0*/  @!P2 LDS R8, [R4.X4] ;  /* 0x000000000408a984 */ /* 0x000fe60000004800 */
[----:B------:R-:W-:-:S05]  /*27b0*/  @!P1 FSEL R18, R18, R14, P4 ;  /* 0x0000000e12129208 */ /* 0x000fca0002000000 */
[----:B------:R-:W0:Y:S01]  /*27c0*/  SHFL.BFLY PT, R7, R18, 0x10, 0x1f ;  /* 0x0e001f0012077f89 */ /* 0x000e2200000e0000 */
[C---:B------:R-:W-:Y:S02]  /*27d0*/  FSETP.NAN.AND P5, PT, R18.reuse, R18, PT ;  /* 0x000000121200720b */ /* 0x040fe40003fa8000 */
[----:B0-----:R-:W-:-:S11]  /*27e0*/  FSETP.GT.AND P4, PT, R18, R7, PT ;  /* 0x000000071200720b */ /* 0x001fd60003f84000 */
[----:B------:R-:W-:Y:S02]  /*27f0*/  @!P5 FSEL R18, R18, R7, P4 ;  /* 0x000000071212d208 */ /* 0x000fe40002000000 */
[----:B------:R-:W0:Y:S04]  /*2800*/  SHFL.BFLY PT, R7, R8, 0x8, 0x1f ;  /* 0x0d001f0008077f89 */ /* 0x000e2800000e0000 */
[----:B------:R-:W1:Y:S01]  /*2810*/  SHFL.BFLY PT, R9, R18, 0x8, 0x1f ;  /* 0x0d001f0012097f89 */ /* 0x000e6200000e0000 */
[C---:B------:R-:W-:Y:S02]  /*2820*/  FSETP.NAN.AND P5, PT, R8.reuse, R8, PT ;  /* 0x000000080800720b */ /* 0x040fe40003fa8000 */
[----:B0-----:R-:W-:-:S04]  /*2830*/  FSETP.GEU.AND P6, PT, R8, R7, PT ;  /* 0x000000070800720b */ /* 0x001fc80003fce000 */
[----:B------:R-:W-:-:S04]  /*2840*/  FSEL R7, R8, R7, !P6 ;  /* 0x0000000708077208 */ /* 0x000fc80007000000 */
[----:B------:R-:W-:-:S05]  /*2850*/  FSEL R7, R8, R7, P5 ;  /* 0x0000000708077208 */ /* 0x000fca0002800000 */
[----:B------:R-:W0:Y:S01]  /*2860*/  SHFL.BFLY PT, R10, R7, 0x4, 0x1f ;  /* 0x0c801f00070a7f89 */ /* 0x000e2200000e0000 */
[C---:B-1----:R-:W-:Y:S02]  /*2870*/  FSETP.GT.AND P4, PT, R18.reuse, R9, PT ;  /* 0x000000091200720b */ /* 0x042fe40003f84000 */
[----:B------:R-:W-:-:S11]  /*2880*/  FSETP.NAN.AND P6, PT, R18, R18, PT ;  /* 0x000000121200720b */ /* 0x000fd60003fc8000 */
[----:B------:R-:W-:Y:S02]  /*2890*/  @!P4 FSEL R18, R18, R9, P6 ;  /* 0x000000091212c208 */ /* 0x000fe40003000000 */
[CC--:B0-----:R-:W-:Y:S02]  /*28a0*/  FSETP.GEU.AND P6, PT, R7.reuse, R10.reuse, PT ;  /* 0x0000000a0700720b */ /* 0x0c1fe40003fce000 */
[C---:B------:R-:W-:Y:S01]  /*28b0*/  FSETP.NAN.AND P5, PT, R7.reuse, R7, PT ;  /* 0x000000070700720b */ /* 0x040fe20003fa8000 */
[----:B------:R-:W0:Y:S10]  /*28c0*/  SHFL.BFLY PT, R9, R18, 0x4, 0x1f ;  /* 0x0c801f0012097f89 */ /* 0x000e3400000e0000 */
[----:B------:R-:W-:-:S05]  /*28d0*/  @P6 FSEL R7, R7, R10, P5 ;  /* 0x0000000a07076208 */ /* 0x000fca0002800000 */
[----:B------:R-:W1:Y:S01]  /*28e0*/  SHFL.BFLY PT, R8, R7, 0x2, 0x1f ;  /* 0x0c401f0007087f89 */ /* 0x000e6200000e0000 */
[C---:B0-----:R-:W-:Y:S02]  /*28f0*/  FSETP.GT.AND P4, PT, R18.reuse, R9, PT ;  /* 0x000000091200720b */ /* 0x041fe40003f84000 */
[----:B------:R-:W-:Y:S02]  /*2900*/  FSETP.NAN.AND P5, PT, R18, R18, PT ;  /* 0x000000121200720b */ /* 0x000fe40003fa8000 */
[----:B-1----:R-:W-:-:S09]  /*2910*/  FSETP.GEU.AND P6, PT, R7, R8, PT ;  /* 0x000000080700720b */ /* 0x002fd20003fce000 */
[----:B------:R-:W-:Y:S02]  /*2920*/  @!P4 FSEL R18, R18, R9, P5 ;  /* 0x000000091212c208 */ /* 0x000fe40002800000 */
[----:B------:R-:W-:-:S03]  /*2930*/  FSETP.NAN.AND P5, PT, R7, R7, PT ;  /* 0x000000070700720b */ /* 0x000fc60003fa8000 */
[----:B------:R-:W0:Y:S01]  /*2940*/  SHFL.BFLY PT, R9, R18, 0x2, 0x1f ;  /* 0x0c401f0012097f89 */ /* 0x000e2200000e0000 */
[----:B------:R-:W-:-:S05]  /*2950*/  @P6 FSEL R7, R7, R8, P5 ;  /* 0x0000000807076208 */ /* 0x000fca0002800000 */
[----:B------:R-:W1:Y:S01]  /*2960*/  SHFL.BFLY PT, R8, R7, 0x1, 0x1f ;  /* 0x0c201f0007087f89 */ /* 0x000e6200000e0000 */
[C---:B------:R-:W-:Y:S02]  /*2970*/  FSETP.NAN.AND P5, PT, R18.reuse, R18, PT ;  /* 0x000000121200720b */ /* 0x040fe40003fa8000 */
[----:B0-----:R-:W-:Y:S02]  /*2980*/  FSETP.GT.AND P4, PT, R18, R9, PT ;  /* 0x000000091200720b */ /* 0x001fe40003f84000 */
[----:B-1----:R-:W-:-:S11]  /*2990*/  FSETP.GEU.AND P6, PT, R7, R8, PT ;  /* 0x000000080700720b */ /* 0x002fd60003fce000 */
[----:B------:R-:W-:Y:S02]  /*29a0*/  @!P4 FSEL R18, R18, R9, P5 ;  /* 0x000000091212c208 */ /* 0x000fe40002800000 */
[----:B------:R-:W-:-:S04]  /*29b0*/  FSETP.NAN.AND P5, PT, R7, R7, PT ;  /* 0x000000070700720b */ /* 0x000fc80003fa8000 */
[----:B------:R-:W-:-:S05]  /*29c0*/  @P6 SEL R7, R7, R8, P5 ;  /* 0x0000000807076207 */ /* 0x000fca0002800000 */
[----:B------:R-:W-:Y:S04]  /*29d0*/  @P0 STS [R4.X4], R7 ;  /* 0x0000000704000388 */ /* 0x000fe80000004800 */
[----:B------:R-:W-:Y:S06]  /*29e0*/  BAR.SYNC.DEFER_BLOCKING 0x0 ;  /* 0x0000000000007b1d */ /* 0x000fec0000010000 */
[----:B------:R-:W0:Y:S01]  /*29f0*/  SHFL.BFLY PT, R9, R18, 0x1, 0x1f ;  /* 0x0c201f0012097f89 */ /* 0x000e2200000e0000 */
[----:B------:R-:W-:-:S03]  /*2a00*/  FSETP.NAN.AND P5, PT, R18, R18, PT ;  /* 0x000000121200720b */ /* 0x000fc60003fa8000 */
[----:B------:R-:W-:Y:S04]  /*2a10*/  LDS R10, [RZ] ;  /* 0x00000000ff0a7984 */ /* 0x000fe80000000800 */
[----:B------:R-:W-:Y:S01]  /*2a20*/  BAR.SYNC.DEFER_BLOCKING 0x0 ;  /* 0x0000000000007b1d */ /* 0x000fe20000010000 */
[----:B0-----:R-:W-:-:S13]  /*2a30*/  FSETP.GT.AND P4, PT, R18, R9, PT ;  /* 0x000000091200720b */ /* 0x001fda0003f84000 */
[----:B------:R-:W-:-:S05]  /*2a40*/  @!P4 SEL R18, R18, R9, P5 ;  /* 0x000000091212c207 */ /* 0x000fca0002800000 */
[----:B------:R-:W-:Y:S04]  /*2a50*/  @!P3 STS [R12], R18 ;  /* 0x000000120c00b388 */ /* 0x000fe80000000800 */
[----:B------:R-:W-:Y:S06]  /*2a60*/  BAR.SYNC.DEFER_BLOCKING 0x0 ;  /* 0x0000000000007b1d */ /* 0x000fec0000010000 */
[----:B------:R-:W0:Y:S04]  /*2a70*/  @!P2 LDS R6, [R4.X4] ;  /* 0x000000000406a984 */ /* 0x000e280000004800 */
[----:B0-----:R-:W0:Y:S01]  /*2a80*/  SHFL.BFLY PT, R9, R6, 0x8, 0x1f ;  /* 0x0d001f0006097f89 */ /* 0x001e2200000e0000 */
[----:B------:R-:W-:-:S02]  /*2a90*/  FSETP.NAN.AND P3, PT, R6, R6, PT ;  /* 0x000000060600720b */ /* 0x000fc40003f68000 */
[----:B0-----:R-:W-:-:S04]  /*2aa0*/  FSETP.GT.AND P2, PT, R6, R9, PT ;  /* 0x000000090600720b */ /* 0x001fc80003f44000 */
[----:B------:R-:W-:-:S04]  /*2ab0*/  FSEL R9, R6, R9, P2 ;  /* 0x0000000906097208 */ /* 0x000fc80001000000 */
[----:B------:R-:W-:-:S05]  /*2ac0*/  FSEL R11, R6, R9, P3 ;  /* 0x00000009060b7208 */ /* 0x000fca0001800000 */
[----:B------:R-:W0:Y:S01]  /*2ad0*/  SHFL.BFLY PT, R8, R11, 0x4, 0x1f ;  /* 0x0c801f000b087f89 */ /* 0x000e2200000e0000 */
[C---:B------:R-:W-:Y:S02]  /*2ae0*/  FSETP.NAN.AND P3, PT, R11.reuse, R11, PT ;  /* 0x0000000b0b00720b */ /* 0x040fe40003f68000 */
[----:B0-----:R-:W-:-:S13]  /*2af0*/  FSETP.GT.AND P2, PT, R11, R8, PT ;  /* 0x000000080b00720b */ /* 0x001fda0003f44000 */
[----:B------:R-:W-:-:S05]  /*2b00*/  @!P2 FSEL R11, R11, R8, P3 ;  /* 0x000000080b0ba208 */ /* 0x000fca0001800000 */
[----:B------:R-:W0:Y:S01]  /*2b10*/  SHFL.BFLY PT, R8, R11, 0x2, 0x1f ;  /* 0x0c401f000b087f89 */ /* 0x000e2200000e0000 */
[C---:B------:R-:W-:Y:S02]  /*2b20*/  FSETP.NAN.AND P3, PT, R11.reuse, R11, PT ;  /* 0x0000000b0b00720b */ /* 0x040fe40003f68000 */
[----:B0-----:R-:W-:-:S13]  /*2b30*/  FSETP.GT.AND P2, PT, R11, R8, PT ;  /* 0x000000080b00720b */ /* 0x001fda0003f44000 */
[----:B------:R-:W-:-:S05]  /*2b40*/  @!P2 FSEL R11, R11, R8, P3 ;  /* 0x000000080b0ba208 */ /* 0x000fca0001800000 */
[----:B------:R-:W0:Y:S01]  /*2b50*/  SHFL.BFLY PT, R6, R11, 0x1, 0x1f ;  /* 0x0c201f000b067f89 */ /* 0x000e2200000e0000 */
[C---:B------:R-:W-:Y:S02]  /*2b60*/  FSETP.NAN.AND P3, PT, R11.reuse, R11, PT ;  /* 0x0000000b0b00720b */ /* 0x040fe40003f68000 */
[----:B0-----:R-:W-:-:S13]  /*2b70*/  FSETP.GT.AND P2, PT, R11, R6, PT ;  /* 0x000000060b00720b */ /* 0x001fda0003f44000 */
[----:B------:R-:W-:-:S05]  /*2b80*/  @!P2 SEL R11, R11, R6, P3 ;  /* 0x000000060b0ba207 */ /* 0x000fca0001800000 */
[----:B------:R0:W-:Y:S04]  /*2b90*/  @P0 STS [R4.X4], R11 ;  /* 0x0000000b04000388 */ /* 0x0001e80000004800 */
[----:B------:R-:W-:Y:S06]  /*2ba0*/  BAR.SYNC.DEFER_BLOCKING 0x0 ;  /* 0x0000000000007b1d */ /* 0x000fec0000010000 */
[----:B------:R-:W1:Y:S01]  /*2bb0*/  LDS R13, [RZ] ;  /* 0x00000000ff0d7984 */ /* 0x000e620000000800 */
[----:B------:R-:W-:Y:S01]  /*2bc0*/  SHF.R.S32.HI R6, RZ, 0x1f, R5 ;  /* 0x0000001fff067819 */ /* 0x000fe20000011405 */
[----:B------:R-:W-:Y:S01]  /*2bd0*/  IMAD.SHL.U32 R8, R5, 0x2, RZ ;  /* 0x0000000205087824 */ /* 0x000fe200078e00ff */
[----:B------:R-:W-:-:S02]  /*2be0*/  ISETP.EQ.AND P0, PT, R2, RZ, !P1 ;  /* 0x000000ff0200720c */ /* 0x000fc40004f02270 */
[----:B------:R-:W-:Y:S02]  /*2bf0*/  SHF.L.U64.HI R5, R5, 0x1, R6 ;  /* 0x0000000105057819 */ /* 0x000fe40000010206 */
[C---:B------:R-:W-:Y:S02]  /*2c00*/  IADD3 R6, P2, R8.reuse, c[0x0][0x1b0], RZ ;  /* 0x00006c0008067a10 */ /* 0x040fe40007f5e0ff */
[----:B------:R-:W-:Y:S02]  /*2c10*/  IADD3 R8, P3, R8, c[0x0][0x1b8], RZ ;  /* 0x00006e0008087a10 */ /* 0x000fe40007f7e0ff */
[----:B------:R-:W-:Y:S02]  /*2c20*/  SHF.R.S32.HI R14, RZ, 0x1f, R3 ;  /* 0x0000001fff0e7819 */ /* 0x000fe40000011403 */
[----:B0-----:R-:W-:Y:S02]  /*2c30*/  LEA R4, P4, R3, c[0x0][0x1a8], 0x1 ;  /* 0x00006a0003047a11 */ /* 0x001fe400078808ff */
[----:B------:R-:W-:-:S02]  /*2c40*/  IADD3.X R7, R5, c[0x0][0x1b4], RZ, P2, !PT ;  /* 0x00006d0005077a10 */ /* 0x000fc400017fe4ff */
[----:B------:R-:W-:Y:S02]  /*2c50*/  PRMT R12, RZ, 0x7610, R12 ;  /* 0x00007610ff0c7816 */ /* 0x000fe4000000000c */
[----:B------:R-:W-:Y:S02]  /*2c60*/  IADD3.X R9, R5, c[0x0][0x1bc], RZ, P3, !PT ;  /* 0x00006f0005097a10 */ /* 0x000fe40001ffe4ff */
[----:B------:R-:W-:Y:S02]  /*2c70*/  LEA.HI.X R5, R3, c[0x0][0x1ac], R14, 0x1, P4 ;  /* 0x00006b0003057a11 */ /* 0x000fe400020f0c0e */
[----:B-1----:R-:W-:-:S04]  /*2c80*/  F2FP.BF16.PACK_AB R2, R13, R10 ;  /* 0x0000000a0d02723e */ /* 0x002fc800000010ff */
[----:B------:R-:W-:Y:S01]  /*2c90*/  PRMT R11, R2, 0x7632, R11 ;  /* 0x00007632020b7816 */ /* 0x000fe2000000000b */
[----:B------:R0:W-:Y:S04]  /*2ca0*/  @P0 STG.E.U16 [R6.64], R2 ;  /* 0x0000000206000986 */ /* 0x0001e8000c101504 */
[----:B------:R1:W-:Y:S04]  /*2cb0*/  @P0 STG.E.U16 [R8.64], R11 ;  /* 0x0000000b08000986 */ /* 0x0003e8000c101504 */
[----:B------:R-:W1:Y:S01]  /*2cc0*/  @!P1 LDG.E.EF.U16 R12, [R4.64] ;  /* 0x00000004040c9981 */ /* 0x000e62000c0e1500 */
[----:B------:R-:W-:-:S04]  /*2cd0*/  FSETP.GE.AND P0, PT, R10, RZ, PT ;  /* 0x000000ff0a00720b */ /* 0x000fc80003f06000 */
[----:B------:R-:W-:-:S05]  /*2ce0*/  FSEL R10, R10, RZ, !P0 ;  /* 0x000000ff0a0a7208 */ /* 0x000fca0004000000 */
[----:B------:R-:W-:Y:S01]  /*2cf0*/  FADD R10, RZ, -R10 ;  /* 0x8000000aff0a7221 */ /* 0x000fe20000000000 */
[----:B------:R-:W-:-:S04]  /*2d00*/  FSETP.GTU.AND P0, PT, R13, RZ, PT ;  /* 0x000000ff0d00720b */ /* 0x000fc80003f0c000 */
[----:B------:R-:W-:Y:S02]  /*2d10*/  FSETP.NAN.AND P2, PT, R10, R10, PT ;  /* 0x0000000a0a00720b */ /* 0x000fe40003f48000 */
[----:B------:R-:W-:-:S04]  /*2d20*/  FSEL R13, R13, RZ, P0 ;  /* 0x000000ff0d0d7208 */ /* 0x000fc80000000000 */
[----:B------:R-:W-:-:S07]  /*2d30*/  FSETP.GT.AND P0, PT, R10, R13, PT ;  /* 0x0000000d0a00720b */ /* 0x000fce0003f04000 */
[----:B------:R-:W-:-:S05]  /*2d40*/  @!P2 FSEL R10, R10, R13, P0 ;  /* 0x0000000d0a0aa208 */ /* 0x000fca0000000000 */
[----:B------:R-:W-:-:S05]  /*2d50*/  FMUL R10, R10, 0.0078740157186985015869 ;  /* 0x3c0102040a0a7820 */ /* 0x000fca0000400000 */
[C---:B------:R-:W-:Y:S02]  /*2d60*/  FSETP.GT.AND P0, PT, R10.reuse, 9.9999997473787516356e-06, PT ;  /* 0x3727c5ac0a00780b */ /* 0x040fe40003f04000 */
[----:B------:R-:W-:-:S11]  /*2d70*/  FSETP.NAN.AND P2, PT, R10, R10, PT ;  /* 0x0000000a0a00720b */ /* 0x000fd60003f48000 */
[----:B------:R-:W-:-:S04]  /*2d80*/  @!P0 FSEL R10, R10, 9.9999997473787516356e-06, P2 ;  /* 0x3727c5ac0a0a8808 */ /* 0x000fc80001000000 */
[C---:B------:R-:W-:Y:S02]  /*2d90*/  FSETP.GT.AND P0, PT, |R10|.reuse, 8.50705917302346158658e+37, PT ;  /* 0x7e8000000a00780b */ /* 0x040fe40003f04200 */
[----:B------:R-:W-:Y:S01]  /*2da0*/  FSETP.GEU.AND P2, PT, |R10|, 1.175494350822287508e-38, PT ;  /* 0x008000000a00780b */ /* 0x000fe20003f4e200 */
[----:B0-----:R-:W-:-:S10]  /*2db0*/  IMAD.MOV.U32 R7, RZ, RZ, 0x3e800000 ;  /* 0x3e800000ff077424 */ /* 0x001fd400078e00ff */
[----:B------:R-:W-:-:S04]  /*2dc0*/  @P0 FMUL R10, R10, 0.25 ;  /* 0x3e8000000a0a0820 */ /* 0x000fc80000400000 */
[----:B------:R-:W-:-:S04]  /*2dd0*/  @!P2 FMUL R10, R10, 16777216 ;  /* 0x4b8000000a0aa820 */ /* 0x000fc80000400000 */
[----:B------:R-:W0:Y:S01]  /*2de0*/  MUFU.RCP R2, R10 ;  /* 0x0000000a00027308 */ /* 0x000e220000001000 */
[----:B------:R-:W-:-:S05]  /*2df0*/  FSEL R7, R7, 1, P0 ;  /* 0x3f80000007077808 */ /* 0x000fca0000000000 */
[----:B------:R-:W-:-:S04]  /*2e00*/  @!P2 FMUL R7, R7, 16777216 ;  /* 0x4b8000000707a820 */ /* 0x000fc80000400000 */
[----:B0-----:R-:W-:Y:S01]  /*2e10*/  FMUL R2, R2, R7 ;  /* 0x0000000702027220 */ /* 0x001fe20000400000 */
[----:B------:R-:W-:-:S04]  /*2e20*/  IADD3 R6, P3, R3, c[0x0][0x1c0], RZ ;  /* 0x0000700003067a10 */ /* 0x000fc80007f7e0ff */
[----:B------:R-:W-:Y:S02]  /*2e30*/  IADD3.X R7, R14, c[0x0][0x1c4], RZ, P3, !PT ;  /* 0x000071000e077a10 */ /* 0x000fe40001ffe4ff */
[----:B------:R-:W-:Y:S01]  /*2e40*/  PRMT R10, RZ, 0x7610, R10 ;  /* 0x00007610ff0a7816 */ /* 0x000fe2000000000a */
[----:B-1----:R-:W-:-:S04]  /*2e50*/  IMAD.U32 R9, R12, 0x10000, RZ ;  /* 0x000100000c097824 */ /* 0x002fc800078e00ff */
[----:B------:R-:W-:-:S04]  /*2e60*/  FMUL R9, R2, R9 ;  /* 0x0000000902097220 */ /* 0x000fc80000400000 */
[----:B------:R-:W0:Y:S02]  /*2e70*/  FRND R8, R9 ;  /* 0x0000000900087307 */ /* 0x000e240000201000 */
[C---:B0-----:R-:W-:Y:S02]  /*2e80*/  FSETP.GT.AND P0, PT, R8.reuse, -127, PT ;  /* 0xc2fe00000800780b */ /* 0x041fe40003f04000 */
[----:B------:R-:W-:-:S11]  /*2e90*/  FSETP.NAN.AND P2, PT, R8, R8, PT ;  /* 0x000000080800720b */ /* 0x000fd60003f48000 */
[----:B------:R-:W-:-:S04]  /*2ea0*/  @!P0 FSEL R8, R8, -127, P2 ;  /* 0xc2fe000008088808 */ /* 0x000fc80001000000 */
[----:B------:R-:W0:Y:S01]  /*2eb0*/  F2I.S16.TRUNC.NTZ R11, R8 ;  /* 0x00000008000b7305 */ /* 0x000e22000020e900 */
[C---:B------:R-:W-:Y:S02]  /*2ec0*/  FSETP.GEU.AND P2, PT, R8.reuse, 127, PT ;  /* 0x42fe00000800780b */ /* 0x040fe40003f4e000 */
[----:B------:R-:W-:-:S11]  /*2ed0*/  FSETP.NAN.AND P0, PT, R8, R8, PT ;  /* 0x000000080800720b */ /* 0x000fd60003f08000 */
[----:B0-----:R-:W-:-:S05]  /*2ee0*/  @P2 SEL R11, R11, 0x7f, P0 ;  /* 0x0000007f0b0b2807 */ /* 0x001fca0000000000 */
[----:B------:R0:W-:Y:S01]  /*2ef0*/  @!P1 STG.E.U8 [R6.64], R11 ;  /* 0x0000000b06009986 */ /* 0x0001e2000c101104 */
[----:B------:R-:W-:Y:S05]  /*2f00*/  @P1 BRA `(.L_x_0) ;  /* 0x0000001000001947 */ /* 0x000fea0003800000 */
[----:B------:R1:W5:Y:S02]  /*2f10*/  LDG.E.EF.U16 R10, [R4.64+0x400] ;  /* 0x00040004040a7981 */ /* 0x000364000c0e1500 */
.L_x_0:
[----:B-1---5:R-:W-:Y:S01]  /*2f20*/  IMAD.U32 R5, R10, 0x10000, RZ ;  /* 0x000100000a057824 */ /* 0x022fe200078e00ff */
[----:B------:R-:W-:Y:S02]  /*2f30*/  PRMT R8, RZ, 0x7610, R8 ;  /* 0x00007610ff087816 */ /* 0x000fe40000000008 */
[----:B0-----:R-:W-:Y:S01]  /*2f40*/  IADD3 R11, R3, 0x400, RZ ;  /* 0x00000400030b7810 */ /* 0x001fe20007ffe0ff */
        /* <DEDUP_REMOVED lines=9> */
[----:B------:R0:W-:Y:S01]  /*2fe0*/  @!P1 STG.E.U8 [R6.64+0x200], R9 ;  /* 0x0002000906009986 */ /* 0x0001e2000c101104 */
[----:B------:R-:W-:Y:S05]  /*2ff0*/  @P1 BRA `(.L_x_1) ;  /* 0x0000002000001947 */ /* 0x000fea0003800000 */
[----:B------:R-:W-:-:S05]  /*3000*/  IMAD.WIDE R4, R11, R0, c[0x0][0x1a8] ;  /* 0x00006a000b047625 */ /* 0x000fca00078e0200 */
[----:B------:R1:W5:Y:S02]  /*3010*/  LDG.E.EF.U16 R8, [R4.64] ;  /* 0x0000000404087981 */ /* 0x000364000c0e1500 */
.L_x_1:
[----:B-1---5:R-:W-:Y:S01]  /*3020*/  IMAD.U32 R5, R8, 0x10000, RZ ;  /* 0x0001000008057824 */ /* 0x022fe200078e00ff */
[C---:B------:R-:W-:Y:S02]  /*3030*/  IADD3 R4, P3, R11.reuse, c[0x0][0x1c0], RZ ;  /* 0x000070000b047a10 */ /* 0x040fe40007f7e0ff */
[----:B------:R-:W-:Y:S01]  /*3040*/  PRMT R8, RZ, 0x7610, R8 ;  /* 0x00007610ff087816 */ /* 0x000fe20000000008 */
[----:B0-----:R-:W-:Y:S01]  /*3050*/  FMUL R6, R2, R5 ;  /* 0x0000000502067220 */ /* 0x001fe20000400000 */
[----:B------:R-:W-:Y:S02]  /*3060*/  LEA.HI.X.SX32 R5, R11, c[0x0][0x1c4], 0x1, P3 ;  /* 0x000071000b057a11 */ /* 0x000fe400018f0eff */
[----:B------:R-:W-:Y:S01]  /*3070*/  IADD3 R11, R3, 0x600, RZ ;  /* 0x00000600030b7810 */ /* 0x000fe20007ffe0ff */
[----:B------:R-:W0:Y:S02]  /*3080*/  FRND R7, R6 ;  /* 0x0000000600077307 */ /* 0x000e240000201000 */
[----:B0-----:R-:W-:-:S02]  /*3090*/  FSETP.GT.AND P0, PT, R7, -127, PT ;  /* 0xc2fe00000700780b */ /* 0x001fc40003f04000 */
        /* <DEDUP_REMOVED lines=8> */
[----:B0-----:R-:W-:-:S05]  /*3120*/  IMAD.WIDE R4, R11, R0, c[0x0][0x1a8] ;  /* 0x00006a000b047625 */ /* 0x001fca00078e0200 */
[----:B------:R0:W5:Y:S02]  /*3130*/  LDG.E.EF.U16 R8, [R4.64] ;  /* 0x0000000404087981 */ /* 0x000164000c0e1500 */
.L_x_2:
[----:B0----5:R-:W-:Y:S01]  /*3140*/  IMAD.U32 R5, R8, 0x10000, RZ ;  /* 0x0001000008057824 */ /* 0x021fe200078e00ff */
[C---:B------:R-:W-:Y:S02]  /*3150*/  IADD3 R4, P3, R11.reuse, c[0x0][0x1c0], RZ ;  /* 0x000070000b047a10 */ /* 0x040fe40007f7e0ff */
[----:B------:R-:W-:Y:S01]  /*3160*/  PRMT R8, RZ, 0x7610, R8 ;  /* 0x00007610ff087816 */ /* 0x000fe20000000008 */
[----:B------:R-:W-:Y:S01]  /*3170*/  FMUL R6, R2, R5 ;  /* 0x0000000502067220 */ /* 0x000fe20000400000 */
        /* <DEDUP_REMOVED lines=14> */
.L_x_3:
        /* <DEDUP_REMOVED lines=18> */
.L_x_4:
[----:B0----5:R-:W-:-:S04]  /*3380*/  IMAD.U32 R5, R8, 0x10000, RZ ;  /* 0x0001000008057824 */ /* 0x021fc800078e00ff */
[----:B------:R-:W-:Y:S01]  /*3390*/  FMUL R5, R2, R5 ;  /* 0x0000000502057220 */ /* 0x000fe20000400000 */
[----:B------:R-:W-:-:S03]  /*33a0*/  IADD3 R2, P3, R3, c[0x0][0x1c0], RZ ;  /* 0x0000700003027a10 */ /* 0x000fc60007f7e0ff */
[----:B------:R-:W0:Y:S01]  /*33b0*/  FRND R0, R5 ;  /* 0x0000000500007307 */ /* 0x000e220000201000 */
[----:B------:R-:W-:Y:S02]  /*33c0*/  LEA.HI.X.SX32 R3, R3, c[0x0][0x1c4], 0x1, P3 ;  /* 0x0000710003037a11 */ /* 0x000fe400018f0eff */
[C---:B0-----:R-:W-:Y:S02]  /*33d0*/  FSETP.GT.AND P0, PT, R0.reuse, -127, PT ;  /* 0xc2fe00000000780b */ /* 0x041fe40003f04000 */
[----:B------:R-:W-:-:S11]  /*33e0*/  FSETP.NAN.AND P2, PT, R0, R0, PT ;  /* 0x000000000000720b */ /* 0x000fd60003f48000 */
[----:B------:R-:W-:-:S04]  /*33f0*/  @!P0 FSEL R0, R0, -127, P2 ;  /* 0xc2fe000000008808 */ /* 0x000fc80001000000 */
[----:B------:R-:W0:Y:S01]  /*3400*/  F2I.S16.TRUNC.NTZ R7, R0 ;  /* 0x0000000000077305 */ /* 0x000e22000020e900 */
[C---:B------:R-:W-:Y:S02]  /*3410*/  FSETP.GEU.AND P2, PT, R0.reuse, 127, PT ;  /* 0x42fe00000000780b */ /* 0x040fe40003f4e000 */
[----:B------:R-:W-:-:S11]  /*3420*/  FSETP.NAN.AND P0, PT, R0, R0, PT ;  /* 0x000000000000720b */ /* 0x000fd60003f08000 */
[----:B0-----:R-:W-:Y:S01]  /*3430*/  @P2 SEL R7, R7, 0x7f, P0 ;  /* 0x0000007f07072807 */ /* 0x001fe20000000000 */
[----:B------:R-:W-:Y:S06]  /*3440*/  @P1 EXIT ;  /* 0x000000000000194d */ /* 0x000fec0003800000 */
[----:B------:R-:W-:Y:S01]  /*3450*/  STG.E.U8 [R2.64], R7 ;  /* 0x0000000702007986 */ /* 0x000fe2000c101104 */
[----:B------:R-:W-:Y:S05]  /*3460*/  EXIT ;  /* 0x000000000000794d */ /* 0x000fea0003800000 */
.L_x_5:
[----:B------:R-:W-:-:S00]  /*3470*/  BRA `(.L_x_5) ;  /* 0xfffffff000007947 */ /* 0x000fc0000383ffff */
[----:B------:R-:W-:-:S00]  /*3480*/  NOP ;  /* 0x0000000000007918 */ /* 0x000fc00000000000 */
[----:B------:R-:W-:-:S00]  /*3490*/  NOP ;  /* 0x0000000000007918 */ /* 0x000fc00000000000 */
[----:B------:R-:W-:-:S00]  /*34a0*/  NOP ;  /* 0x0000000000007918 */ /* 0x000fc00000000000 */
[----:B------:R-:W-:-:S00]  /*34b0*/  NOP ;  /* 0x0000000000007918 */ /* 0x000fc00000000000 */
[----:B------:R-:W-:-:S00]  /*34c0*/  NOP ;  /* 0x0000000000007918 */ /* 0x000fc00000000000 */
[----:B------:R-:W-:-:S00]  /*34d0*/  NOP ;  /* 0x0000000000007918 */ /* 0x000fc00000000000 */
[----:B------:R-:W-:-:S00]  /*34e0*/  NOP ;  /* 0x0000000000007918 */ /* 0x000fc00000000000 */
[----:B------:R-:W-:-:S00]  /*34f0*/  NOP ;  /* 0x0000000000007918 */ /* 0x000fc00000000000 */
.L_x_6:


//--------------------- .nv.global.init           --------------------------
	.section	.nv.global.init,"aw",@progbits
.nv.global.init:
	.type		_$_str,@object
	.size		_$_str,(.L_0 - _$_str)
_$_str:
        /*0000*/ 	.byte	0x5f, 0x5f, 0x43, 0x55, 0x44, 0x41, 0x5f, 0x46, 0x54, 0x5a, 0x00
.L_0:


//--------------------- .nv.shared.triton_red_fused__to_copy_add_amax_amin_clamp_mul_native_layer_norm_reciprocal_10 --------------------------
	.section	.nv.shared.triton_red_fused__to_copy_add_amax_amin_clamp_mul_native_layer_norm_reciprocal_10,"aw",@nobits
	.sectionflags	@""
	.align	16
